//
// Generated by NVIDIA NVVM Compiler
//
// Compiler Build ID: CL-36424714
// Cuda compilation tools, release 13.0, V13.0.88
// Based on NVVM 20.0.0
//

.version 9.0
.target sm_100
.address_size 64

	// .globl	upscale

.visible .entry upscale(
	.param .u64 .ptr .align 1 upscale_param_0,
	.param .u64 .ptr .align 1 upscale_param_1,
	.param .u32 upscale_param_2,
	.param .u32 upscale_param_3,
	.param .u32 upscale_param_4,
	.param .u32 upscale_param_5,
	.param .u32 upscale_param_6
)
{
	.reg .pred 	%p<2>;
	.reg .b32 	%r<28>;
	.reg .b32 	%f<2>;
	.reg .b64 	%rd<9>;

	ld.param.u64 	%rd1, [upscale_param_0];
	ld.param.u64 	%rd2, [upscale_param_1];
	ld.param.u32 	%r5, [upscale_param_2];
	ld.param.u32 	%r2, [upscale_param_3];
	ld.param.u32 	%r3, [upscale_param_5];
	ld.param.u32 	%r4, [upscale_param_6];
	mov.u32 	%r6, %tid.x;
	mov.u32 	%r7, %ntid.x;
	mov.u32 	%r8, %ctaid.x;
	mov.u32 	%r9, %tid.y;
	mov.u32 	%r10, %ntid.y;
	mov.u32 	%r11, %nctaid.x;
	mov.u32 	%r12, %ctaid.y;
	mul.lo.s32 	%r13, %r10, %r11;
	mad.lo.s32 	%r14, %r13, %r12, %r8;
	add.s32 	%r15, %r9, %r6;
	mad.lo.s32 	%r1, %r14, %r7, %r15;
	setp.ge.s32 	%p1, %r1, %r5;
	@%p1 bra 	$L__BB0_2;
	cvta.to.global.u64 	%rd3, %rd1;
	cvta.to.global.u64 	%rd4, %rd2;
	div.s32 	%r16, %r1, %r4;
	mul.lo.s32 	%r17, %r16, %r4;
	sub.s32 	%r18, %r1, %r17;
	div.s32 	%r19, %r16, %r3;
	mul.lo.s32 	%r20, %r19, %r3;
	sub.s32 	%r21, %r16, %r20;
	div.s32 	%r22, %r18, %r2;
	div.s32 	%r23, %r21, %r2;
	div.s32 	%r24, %r3, %r2;
	div.s32 	%r25, %r4, %r2;
	mad.lo.s32 	%r26, %r24, %r19, %r23;
	mad.lo.s32 	%r27, %r26, %r25, %r22;
	mul.wide.s32 	%rd5, %r27, 4;
	add.s64 	%rd6, %rd3, %rd5;
	ld.global.f32 	%f1, [%rd6];
	mul.wide.s32 	%rd7, %r1, 4;
	add.s64 	%rd8, %rd4, %rd7;
	st.global.f32 	[%rd8], %f1;
$L__BB0_2:
	ret;

}
	// .globl	downscale
.visible .entry downscale(
	.param .u64 .ptr .align 1 downscale_param_0,
	.param .u64 .ptr .align 1 downscale_param_1,
	.param .u32 downscale_param_2,
	.param .u32 downscale_param_3,
	.param .u32 downscale_param_4,
	.param .u32 downscale_param_5,
	.param .u32 downscale_param_6
)
{
	.reg .pred 	%p<14>;
	.reg .b32 	%r<188>;
	.reg .b32 	%f<85>;
	.reg .b64 	%rd<69>;

	ld.param.u64 	%rd3, [downscale_param_0];
	ld.param.u64 	%rd4, [downscale_param_1];
	ld.param.u32 	%r84, [downscale_param_2];
	ld.param.u32 	%r82, [downscale_param_3];
	ld.param.u32 	%r83, [downscale_param_6];
	cvta.to.global.u64 	%rd1, %rd4;
	mov.u32 	%r85, %tid.x;
	mov.u32 	%r86, %ntid.x;
	mov.u32 	%r87, %ctaid.x;
	mov.u32 	%r88, %tid.y;
	mov.u32 	%r89, %ntid.y;
	mov.u32 	%r90, %nctaid.x;
	mov.u32 	%r91, %ctaid.y;
	mul.lo.s32 	%r92, %r89, %r90;
	mad.lo.s32 	%r93, %r92, %r91, %r87;
	add.s32 	%r94, %r88, %r85;
	mad.lo.s32 	%r1, %r93, %r86, %r94;
	setp.ge.s32 	%p1, %r1, %r84;
	setp.lt.s32 	%p2, %r82, 1;
	or.pred  	%p3, %p1, %p2;
	@%p3 bra 	$L__BB1_16;
	cvta.to.global.u64 	%rd5, %rd3;
	div.s32 	%r96, %r1, %r83;
	mul.lo.s32 	%r97, %r96, %r83;
	sub.s32 	%r2, %r1, %r97;
	mul.lo.s32 	%r3, %r96, %r82;
	mul.wide.s32 	%rd6, %r1, 4;
	add.s64 	%rd2, %rd5, %rd6;
	ld.global.f32 	%f84, [%rd2];
	and.b32  	%r4, %r82, 15;
	and.b32  	%r5, %r82, 7;
	and.b32  	%r6, %r82, 3;
	mul.lo.s32 	%r98, %r3, %r83;
	add.s32 	%r99, %r98, %r83;
	add.s32 	%r100, %r2, %r99;
	mul.lo.s32 	%r7, %r82, %r100;
	mul.lo.s32 	%r101, %r83, %r82;
	shl.b32 	%r8, %r101, 4;
	add.s32 	%r102, %r3, 2;
	mad.lo.s32 	%r103, %r83, %r102, %r2;
	mul.lo.s32 	%r9, %r82, %r103;
	add.s32 	%r104, %r3, 3;
	mad.lo.s32 	%r105, %r83, %r104, %r2;
	mul.lo.s32 	%r10, %r82, %r105;
	add.s32 	%r106, %r3, 5;
	mad.lo.s32 	%r107, %r83, %r106, %r2;
	mul.lo.s32 	%r11, %r82, %r107;
	add.s32 	%r108, %r3, 6;
	mad.lo.s32 	%r109, %r83, %r108, %r2;
	mul.lo.s32 	%r12, %r82, %r109;
	add.s32 	%r110, %r3, 7;
	mad.lo.s32 	%r111, %r83, %r110, %r2;
	mul.lo.s32 	%r13, %r82, %r111;
	add.s32 	%r112, %r3, 8;
	mad.lo.s32 	%r113, %r83, %r112, %r2;
	mul.lo.s32 	%r14, %r82, %r113;
	add.s32 	%r114, %r3, 9;
	mad.lo.s32 	%r115, %r83, %r114, %r2;
	mul.lo.s32 	%r15, %r82, %r115;
	add.s32 	%r116, %r3, 10;
	mad.lo.s32 	%r117, %r83, %r116, %r2;
	mul.lo.s32 	%r16, %r82, %r117;
	add.s32 	%r118, %r3, 13;
	mad.lo.s32 	%r119, %r83, %r118, %r2;
	mul.lo.s32 	%r17, %r82, %r119;
	add.s32 	%r120, %r3, 14;
	mad.lo.s32 	%r121, %r83, %r120, %r2;
	mul.lo.s32 	%r18, %r82, %r121;
	add.s32 	%r122, %r3, 15;
	mad.lo.s32 	%r123, %r83, %r122, %r2;
	mul.lo.s32 	%r19, %r82, %r123;
	add.s32 	%r124, %r2, %r98;
	mul.lo.s32 	%r20, %r82, %r124;
	mov.b32 	%r167, 0;
$L__BB1_2:
	add.s32 	%r126, %r82, -1;
	setp.lt.u32 	%p4, %r126, 15;
	mov.b32 	%r186, 0;
	@%p4 bra 	$L__BB1_5;
	and.b32  	%r127, %r82, 2147483632;
	neg.s32 	%r184, %r127;
	add.s32 	%r183, %r7, %r167;
	add.s32 	%r182, %r9, %r167;
	add.s32 	%r181, %r10, %r167;
	add.s32 	%r128, %r3, 4;
	mad.lo.s32 	%r129, %r83, %r128, %r2;
	mad.lo.s32 	%r180, %r82, %r129, %r167;
	add.s32 	%r179, %r11, %r167;
	add.s32 	%r178, %r12, %r167;
	add.s32 	%r177, %r13, %r167;
	add.s32 	%r176, %r14, %r167;
	add.s32 	%r175, %r15, %r167;
	add.s32 	%r174, %r16, %r167;
	add.s32 	%r130, %r3, 11;
	mad.lo.s32 	%r131, %r83, %r130, %r2;
	mad.lo.s32 	%r173, %r82, %r131, %r167;
	add.s32 	%r132, %r3, 12;
	mad.lo.s32 	%r133, %r83, %r132, %r2;
	mad.lo.s32 	%r172, %r82, %r133, %r167;
	add.s32 	%r171, %r17, %r167;
	add.s32 	%r170, %r18, %r167;
	add.s32 	%r169, %r19, %r167;
	add.s32 	%r168, %r20, %r167;
$L__BB1_4:
	.pragma "nounroll";
	and.b32  	%r186, %r82, 2147483632;
	mul.wide.s32 	%rd7, %r168, 4;
	add.s64 	%rd8, %rd1, %rd7;
	ld.global.f32 	%f18, [%rd8];
	add.f32 	%f19, %f18, %f84;
	st.global.f32 	[%rd2], %f19;
	mul.wide.s32 	%rd9, %r183, 4;
	add.s64 	%rd10, %rd1, %rd9;
	ld.global.f32 	%f20, [%rd10];
	add.f32 	%f21, %f20, %f19;
	st.global.f32 	[%rd2], %f21;
	mul.wide.s32 	%rd11, %r182, 4;
	add.s64 	%rd12, %rd1, %rd11;
	ld.global.f32 	%f22, [%rd12];
	add.f32 	%f23, %f22, %f21;
	st.global.f32 	[%rd2], %f23;
	mul.wide.s32 	%rd13, %r181, 4;
	add.s64 	%rd14, %rd1, %rd13;
	ld.global.f32 	%f24, [%rd14];
	add.f32 	%f25, %f24, %f23;
	st.global.f32 	[%rd2], %f25;
	mul.wide.s32 	%rd15, %r180, 4;
	add.s64 	%rd16, %rd1, %rd15;
	ld.global.f32 	%f26, [%rd16];
	add.f32 	%f27, %f26, %f25;
	st.global.f32 	[%rd2], %f27;
	mul.wide.s32 	%rd17, %r179, 4;
	add.s64 	%rd18, %rd1, %rd17;
	ld.global.f32 	%f28, [%rd18];
	add.f32 	%f29, %f28, %f27;
	st.global.f32 	[%rd2], %f29;
	mul.wide.s32 	%rd19, %r178, 4;
	add.s64 	%rd20, %rd1, %rd19;
	ld.global.f32 	%f30, [%rd20];
	add.f32 	%f31, %f30, %f29;
	st.global.f32 	[%rd2], %f31;
	mul.wide.s32 	%rd21, %r177, 4;
	add.s64 	%rd22, %rd1, %rd21;
	ld.global.f32 	%f32, [%rd22];
	add.f32 	%f33, %f32, %f31;
	st.global.f32 	[%rd2], %f33;
	mul.wide.s32 	%rd23, %r176, 4;
	add.s64 	%rd24, %rd1, %rd23;
	ld.global.f32 	%f34, [%rd24];
	add.f32 	%f35, %f34, %f33;
	st.global.f32 	[%rd2], %f35;
	mul.wide.s32 	%rd25, %r175, 4;
	add.s64 	%rd26, %rd1, %rd25;
	ld.global.f32 	%f36, [%rd26];
	add.f32 	%f37, %f36, %f35;
	st.global.f32 	[%rd2], %f37;
	mul.wide.s32 	%rd27, %r174, 4;
	add.s64 	%rd28, %rd1, %rd27;
	ld.global.f32 	%f38, [%rd28];
	add.f32 	%f39, %f38, %f37;
	st.global.f32 	[%rd2], %f39;
	mul.wide.s32 	%rd29, %r173, 4;
	add.s64 	%rd30, %rd1, %rd29;
	ld.global.f32 	%f40, [%rd30];
	add.f32 	%f41, %f40, %f39;
	st.global.f32 	[%rd2], %f41;
	mul.wide.s32 	%rd31, %r172, 4;
	add.s64 	%rd32, %rd1, %rd31;
	ld.global.f32 	%f42, [%rd32];
	add.f32 	%f43, %f42, %f41;
	st.global.f32 	[%rd2], %f43;
	mul.wide.s32 	%rd33, %r171, 4;
	add.s64 	%rd34, %rd1, %rd33;
	ld.global.f32 	%f44, [%rd34];
	add.f32 	%f45, %f44, %f43;
	st.global.f32 	[%rd2], %f45;
	mul.wide.s32 	%rd35, %r170, 4;
	add.s64 	%rd36, %rd1, %rd35;
	ld.global.f32 	%f46, [%rd36];
	add.f32 	%f47, %f46, %f45;
	st.global.f32 	[%rd2], %f47;
	mul.wide.s32 	%rd37, %r169, 4;
	add.s64 	%rd38, %rd1, %rd37;
	ld.global.f32 	%f48, [%rd38];
	add.f32 	%f84, %f48, %f47;
	st.global.f32 	[%rd2], %f84;
	add.s32 	%r184, %r184, 16;
	add.s32 	%r183, %r183, %r8;
	add.s32 	%r182, %r182, %r8;
	add.s32 	%r181, %r181, %r8;
	add.s32 	%r180, %r180, %r8;
	add.s32 	%r179, %r179, %r8;
	add.s32 	%r178, %r178, %r8;
	add.s32 	%r177, %r177, %r8;
	add.s32 	%r176, %r176, %r8;
	add.s32 	%r175, %r175, %r8;
	add.s32 	%r174, %r174, %r8;
	add.s32 	%r173, %r173, %r8;
	add.s32 	%r172, %r172, %r8;
	add.s32 	%r171, %r171, %r8;
	add.s32 	%r170, %r170, %r8;
	add.s32 	%r169, %r169, %r8;
	add.s32 	%r168, %r168, %r8;
	setp.ne.s32 	%p5, %r184, 0;
	@%p5 bra 	$L__BB1_4;
$L__BB1_5:
	setp.eq.s32 	%p6, %r4, 0;
	@%p6 bra 	$L__BB1_15;
	add.s32 	%r134, %r4, -1;
	setp.lt.u32 	%p7, %r134, 7;
	@%p7 bra 	$L__BB1_8;
	add.s32 	%r135, %r3, %r186;
	mad.lo.s32 	%r136, %r135, %r83, %r2;
	mad.lo.s32 	%r137, %r136, %r82, %r167;
	mul.wide.s32 	%rd39, %r137, 4;
	add.s64 	%rd40, %rd1, %rd39;
	ld.global.f32 	%f50, [%rd40];
	add.f32 	%f51, %f50, %f84;
	st.global.f32 	[%rd2], %f51;
	add.s32 	%r138, %r136, %r83;
	mad.lo.s32 	%r139, %r138, %r82, %r167;
	mul.wide.s32 	%rd41, %r139, 4;
	add.s64 	%rd42, %rd1, %rd41;
	ld.global.f32 	%f52, [%rd42];
	add.f32 	%f53, %f52, %f51;
	st.global.f32 	[%rd2], %f53;
	add.s32 	%r140, %r138, %r83;
	mad.lo.s32 	%r141, %r140, %r82, %r167;
	mul.wide.s32 	%rd43, %r141, 4;
	add.s64 	%rd44, %rd1, %rd43;
	ld.global.f32 	%f54, [%rd44];
	add.f32 	%f55, %f54, %f53;
	st.global.f32 	[%rd2], %f55;
	add.s32 	%r142, %r140, %r83;
	mad.lo.s32 	%r143, %r142, %r82, %r167;
	mul.wide.s32 	%rd45, %r143, 4;
	add.s64 	%rd46, %rd1, %rd45;
	ld.global.f32 	%f56, [%rd46];
	add.f32 	%f57, %f56, %f55;
	st.global.f32 	[%rd2], %f57;
	add.s32 	%r144, %r142, %r83;
	mad.lo.s32 	%r145, %r144, %r82, %r167;
	mul.wide.s32 	%rd47, %r145, 4;
	add.s64 	%rd48, %rd1, %rd47;
	ld.global.f32 	%f58, [%rd48];
	add.f32 	%f59, %f58, %f57;
	st.global.f32 	[%rd2], %f59;
	add.s32 	%r146, %r144, %r83;
	mad.lo.s32 	%r147, %r146, %r82, %r167;
	mul.wide.s32 	%rd49, %r147, 4;
	add.s64 	%rd50, %rd1, %rd49;
	ld.global.f32 	%f60, [%rd50];
	add.f32 	%f61, %f60, %f59;
	st.global.f32 	[%rd2], %f61;
	add.s32 	%r148, %r146, %r83;
	mad.lo.s32 	%r149, %r148, %r82, %r167;
	mul.wide.s32 	%rd51, %r149, 4;
	add.s64 	%rd52, %rd1, %rd51;
	ld.global.f32 	%f62, [%rd52];
	add.f32 	%f63, %f62, %f61;
	st.global.f32 	[%rd2], %f63;
	add.s32 	%r150, %r148, %r83;
	mad.lo.s32 	%r151, %r150, %r82, %r167;
	mul.wide.s32 	%rd53, %r151, 4;
	add.s64 	%rd54, %rd1, %rd53;
	ld.global.f32 	%f64, [%rd54];
	add.f32 	%f84, %f64, %f63;
	st.global.f32 	[%rd2], %f84;
	add.s32 	%r186, %r186, 8;
$L__BB1_8:
	setp.eq.s32 	%p8, %r5, 0;
	@%p8 bra 	$L__BB1_15;
	add.s32 	%r152, %r5, -1;
	setp.lt.u32 	%p9, %r152, 3;
	@%p9 bra 	$L__BB1_11;
	add.s32 	%r153, %r3, %r186;
	mad.lo.s32 	%r154, %r153, %r83, %r2;
	mad.lo.s32 	%r155, %r154, %r82, %r167;
	mul.wide.s32 	%rd55, %r155, 4;
	add.s64 	%rd56, %rd1, %rd55;
	ld.global.f32 	%f66, [%rd56];
	add.f32 	%f67, %f66, %f84;
	st.global.f32 	[%rd2], %f67;
	add.s32 	%r156, %r154, %r83;
	mad.lo.s32 	%r157, %r156, %r82, %r167;
	mul.wide.s32 	%rd57, %r157, 4;
	add.s64 	%rd58, %rd1, %rd57;
	ld.global.f32 	%f68, [%rd58];
	add.f32 	%f69, %f68, %f67;
	st.global.f32 	[%rd2], %f69;
	add.s32 	%r158, %r156, %r83;
	mad.lo.s32 	%r159, %r158, %r82, %r167;
	mul.wide.s32 	%rd59, %r159, 4;
	add.s64 	%rd60, %rd1, %rd59;
	ld.global.f32 	%f70, [%rd60];
	add.f32 	%f71, %f70, %f69;
	st.global.f32 	[%rd2], %f71;
	add.s32 	%r160, %r158, %r83;
	mad.lo.s32 	%r161, %r160, %r82, %r167;
	mul.wide.s32 	%rd61, %r161, 4;
	add.s64 	%rd62, %rd1, %rd61;
	ld.global.f32 	%f72, [%rd62];
	add.f32 	%f84, %f72, %f71;
	st.global.f32 	[%rd2], %f84;
	add.s32 	%r186, %r186, 4;
$L__BB1_11:
	setp.eq.s32 	%p10, %r6, 0;
	@%p10 bra 	$L__BB1_15;
	setp.eq.s32 	%p11, %r6, 1;
	add.s32 	%r162, %r3, %r186;
	mad.lo.s32 	%r79, %r162, %r83, %r2;
	mad.lo.s32 	%r163, %r79, %r82, %r167;
	mul.wide.s32 	%rd63, %r163, 4;
	add.s64 	%rd64, %rd1, %rd63;
	ld.global.f32 	%f73, [%rd64];
	add.f32 	%f84, %f73, %f84;
	st.global.f32 	[%rd2], %f84;
	@%p11 bra 	$L__BB1_15;
	setp.eq.s32 	%p12, %r6, 2;
	add.s32 	%r80, %r79, %r83;
	mad.lo.s32 	%r164, %r80, %r82, %r167;
	mul.wide.s32 	%rd65, %r164, 4;
	add.s64 	%rd66, %rd1, %rd65;
	ld.global.f32 	%f74, [%rd66];
	add.f32 	%f84, %f74, %f84;
	st.global.f32 	[%rd2], %f84;
	@%p12 bra 	$L__BB1_15;
	add.s32 	%r165, %r80, %r83;
	mad.lo.s32 	%r166, %r165, %r82, %r167;
	mul.wide.s32 	%rd67, %r166, 4;
	add.s64 	%rd68, %rd1, %rd67;
	ld.global.f32 	%f75, [%rd68];
	add.f32 	%f84, %f75, %f84;
	st.global.f32 	[%rd2], %f84;
$L__BB1_15:
	add.s32 	%r167, %r167, 1;
	setp.ne.s32 	%p13, %r167, %r82;
	@%p13 bra 	$L__BB1_2;
$L__BB1_16:
	ret;

}


// ===== COMPILED SASS (sm_100) =====

	.target	sm_100

	.elftype	@"ET_EXEC"


//--------------------- .note.nv.tkinfo           --------------------------
	.section	.note.nv.tkinfo,"",@"SHT_NOTE"
	.sectionflags	@"SHF_NOTE_NV_TKINFO"
	.tkinfo
        /*0018*/ 	.word	0x00000002
        /*0030*/ 	.string	""
        /*0030*/ 	.string	"ptxas"
        /*0030*/ 	.string	"Cuda compilation tools, release 13.0, V13.0.88"
        /*0030*/ 	.string	"Build cuda_13.0.r13.0/compiler.36424714_0"
        /*0030*/ 	.string	"-arch sm_100 -m 64 "



//--------------------- .note.nv.cuinfo           --------------------------
	.section	.note.nv.cuinfo,"",@"SHT_NOTE"
	.sectionflags	@"SHF_NOTE_NV_CUINFO"
        /*0018*/ 	.short	0x0002
        /*001a*/ 	.short	0x0064
        /*001c*/ 	.short	0x0082
	.zero		2


//--------------------- .nv.info                  --------------------------
	.section	.nv.info,"",@"SHT_CUDA_INFO"
	.align	4


	//----- nvinfo : EIATTR_REGCOUNT
	.align		4
        /*0000*/ 	.byte	0x04, 0x2f
        /*0002*/ 	.short	(.L_1 - .L_0)
	.align		4
.L_0:
        /*0004*/ 	.word	index@(upscale)
        /*0008*/ 	.word	0x0000001a


	//----- nvinfo : EIATTR_FRAME_SIZE
	.align		4
.L_1:
        /*000c*/ 	.byte	0x04, 0x11
        /*000e*/ 	.short	(.L_3 - .L_2)
	.align		4
.L_2:
        /*0010*/ 	.word	index@(upscale)
        /*0014*/ 	.word	0x00000000


	//----- nvinfo : EIATTR_REGCOUNT
	.align		4
.L_3:
        /*0018*/ 	.byte	0x04, 0x2f
        /*001a*/ 	.short	(.L_5 - .L_4)
	.align		4
.L_4:
        /*001c*/ 	.word	index@(downscale)
        /*0020*/ 	.word	0x00000028


	//----- nvinfo : EIATTR_FRAME_SIZE
	.align		4
.L_5:
        /*0024*/ 	.byte	0x04, 0x11
        /*0026*/ 	.short	(.L_7 - .L_6)
	.align		4
.L_6:
        /*0028*/ 	.word	index@(downscale)
        /*002c*/ 	.word	0x00000000


	//----- nvinfo : EIATTR_MIN_STACK_SIZE
	.align		4
.L_7:
        /*0030*/ 	.byte	0x04, 0x12
        /*0032*/ 	.short	(.L_9 - .L_8)
	.align		4
.L_8:
        /*0034*/ 	.word	index@(downscale)
        /*0038*/ 	.word	0x00000000


	//----- nvinfo : EIATTR_MIN_STACK_SIZE
	.align		4
.L_9:
        /*003c*/ 	.byte	0x04, 0x12
        /*003e*/ 	.short	(.L_11 - .L_10)
	.align		4
.L_10:
        /*0040*/ 	.word	index@(upscale)
        /*0044*/ 	.word	0x00000000
.L_11:


//--------------------- .nv.compat                --------------------------
	.section	.nv.compat,"",@"SHT_CUDA_COMPAT_INFO"
	.align	4
        /*0000*/ 	.byte	0x02, 0x09, 0x00, 0x00, 0x02, 0x02, 0x01, 0x00, 0x02, 0x05, 0x05, 0x00, 0x03, 0x07, 0x01, 0x01
        /*0010*/ 	.byte	0x02, 0x03, 0x00, 0x00, 0x02, 0x06, 0x01, 0x00, 0x04, 0x0b, 0x08, 0x00, 0x09, 0x00, 0x00, 0x00
        /*0020*/ 	.byte	0x00, 0x00, 0x00, 0x00


//--------------------- .nv.info.downscale        --------------------------
	.section	.nv.info.downscale,"",@"SHT_CUDA_INFO"
	.sectionflags	@""
	.align	4


	//----- nvinfo : EIATTR_CUDA_API_VERSION
	.align		4
        /*0000*/ 	.byte	0x04, 0x37
        /*0002*/ 	.short	(.L_13 - .L_12)
.L_12:
        /*0004*/ 	.word	0x00000082


	//----- nvinfo : EIATTR_KPARAM_INFO
	.align		4
.L_13:
        /*0008*/ 	.byte	0x04, 0x17
        /*000a*/ 	.short	(.L_15 - .L_14)
.L_14:
        /*000c*/ 	.word	0x00000000
        /*0010*/ 	.short	0x0006
        /*0012*/ 	.short	0x0020
        /*0014*/ 	.byte	0x00, 0xf0, 0x11, 0x00


	//----- nvinfo : EIATTR_KPARAM_INFO
	.align		4
.L_15:
        /*0018*/ 	.byte	0x04, 0x17
        /*001a*/ 	.short	(.L_17 - .L_16)
.L_16:
        /*001c*/ 	.word	0x00000000
        /*0020*/ 	.short	0x0005
        /*0022*/ 	.short	0x001c
        /*0024*/ 	.byte	0x00, 0xf0, 0x11, 0x00


	//----- nvinfo : EIATTR_KPARAM_INFO
	.align		4
.L_17:
        /*0028*/ 	.byte	0x04, 0x17
        /*002a*/ 	.short	(.L_19 - .L_18)
.L_18:
        /*002c*/ 	.word	0x00000000
        /*0030*/ 	.short	0x0004
        /*0032*/ 	.short	0x0018
        /*0034*/ 	.byte	0x00, 0xf0, 0x11, 0x00


	//----- nvinfo : EIATTR_KPARAM_INFO
	.align		4
.L_19:
        /*0038*/ 	.byte	0x04, 0x17
        /*003a*/ 	.short	(.L_21 - .L_20)
.L_20:
        /*003c*/ 	.word	0x00000000
        /*0040*/ 	.short	0x0003
        /*0042*/ 	.short	0x0014
        /*0044*/ 	.byte	0x00, 0xf0, 0x11, 0x00


	//----- nvinfo : EIATTR_KPARAM_INFO
	.align		4
.L_21:
        /*0048*/ 	.byte	0x04, 0x17
        /*004a*/ 	.short	(.L_23 - .L_22)
.L_22:
        /*004c*/ 	.word	0x00000000
        /*0050*/ 	.short	0x0002
        /*0052*/ 	.short	0x0010
        /*0054*/ 	.byte	0x00, 0xf0, 0x11, 0x00


	//----- nvinfo : EIATTR_KPARAM_INFO
	.align		4
.L_23:
        /*0058*/ 	.byte	0x04, 0x17
        /*005a*/ 	.short	(.L_25 - .L_24)
.L_24:
        /*005c*/ 	.word	0x00000000
        /*0060*/ 	.short	0x0001
        /*0062*/ 	.short	0x0008
        /*0064*/ 	.byte	0x00, 0xf5, 0x21, 0x00


	//----- nvinfo : EIATTR_KPARAM_INFO
	.align		4
.L_25:
        /*0068*/ 	.byte	0x04, 0x17
        /*006a*/ 	.short	(.L_27 - .L_26)
.L_26:
        /*006c*/ 	.word	0x00000000
        /*0070*/ 	.short	0x0000
        /*0072*/ 	.short	0x0000
        /*0074*/ 	.byte	0x00, 0xf5, 0x21, 0x00


	//----- nvinfo : EIATTR_SPARSE_MMA_MASK
	.align		4
.L_27:
        /*0078*/ 	.byte	0x03, 0x50
        /*007a*/ 	.short	0x0000


	//----- nvinfo : EIATTR_MAXREG_COUNT
	.align		4
        /*007c*/ 	.byte	0x03, 0x1b
        /*007e*/ 	.short	0x00ff


	//----- nvinfo : EIATTR_MERCURY_ISA_VERSION
	.align		4
        /*0080*/ 	.byte	0x03, 0x5f
        /*0082*/ 	.short	0x0101


	//----- nvinfo : EIATTR_VRC_CTA_INIT_COUNT
	.align		4
        /*0084*/ 	.byte	0x02, 0x4a
	.zero		1
	.zero		1


	//----- nvinfo : EIATTR_EXIT_INSTR_OFFSETS
	.align		4
        /*0088*/ 	.byte	0x04, 0x1c
        /*008a*/ 	.short	(.L_29 - .L_28)


	//   ....[0]....
.L_28:
        /*008c*/ 	.word	0x000000f0


	//   ....[1]....
        /*0090*/ 	.word	0x000013a0


	//----- nvinfo : EIATTR_CBANK_PARAM_SIZE
	.align		4
.L_29:
        /*0094*/ 	.byte	0x03, 0x19
        /*0096*/ 	.short	0x0024


	//----- nvinfo : EIATTR_PARAM_CBANK
	.align		4
        /*0098*/ 	.byte	0x04, 0x0a
        /*009a*/ 	.short	(.L_31 - .L_30)
	.align		4
.L_30:
        /*009c*/ 	.word	index@(.nv.constant0.downscale)
        /*00a0*/ 	.short	0x0380
        /*00a2*/ 	.short	0x0024


	//----- nvinfo : EIATTR_SW_WAR
	.align		4
.L_31:
        /*00a4*/ 	.byte	0x04, 0x36
        /*00a6*/ 	.short	(.L_33 - .L_32)
.L_32:
        /*00a8*/ 	.word	0x00000008
.L_33:


//--------------------- .nv.info.upscale          --------------------------
	.section	.nv.info.upscale,"",@"SHT_CUDA_INFO"
	.sectionflags	@""
	.align	4


	//----- nvinfo : EIATTR_CUDA_API_VERSION
	.align		4
        /*0000*/ 	.byte	0x04, 0x37
        /*0002*/ 	.short	(.L_35 - .L_34)
.L_34:
        /*0004*/ 	.word	0x00000082


	//----- nvinfo : EIATTR_KPARAM_INFO
	.align		4
.L_35:
        /*0008*/ 	.byte	0x04, 0x17
        /*000a*/ 	.short	(.L_37 - .L_36)
.L_36:
        /*000c*/ 	.word	0x00000000
        /*0010*/ 	.short	0x0006
        /*0012*/ 	.short	0x0020
        /*0014*/ 	.byte	0x00, 0xf0, 0x11, 0x00


	//----- nvinfo : EIATTR_KPARAM_INFO
	.align		4
.L_37:
        /*0018*/ 	.byte	0x04, 0x17
        /*001a*/ 	.short	(.L_39 - .L_38)
.L_38:
        /*001c*/ 	.word	0x00000000
        /*0020*/ 	.short	0x0005
        /*0022*/ 	.short	0x001c
        /*0024*/ 	.byte	0x00, 0xf0, 0x11, 0x00


	//----- nvinfo : EIATTR_KPARAM_INFO
	.align		4
.L_39:
        /*0028*/ 	.byte	0x04, 0x17
        /*002a*/ 	.short	(.L_41 - .L_40)
.L_40:
        /*002c*/ 	.word	0x00000000
        /*0030*/ 	.short	0x0004
        /*0032*/ 	.short	0x0018
        /*0034*/ 	.byte	0x00, 0xf0, 0x11, 0x00


	//----- nvinfo : EIATTR_KPARAM_INFO
	.align		4
.L_41:
        /*0038*/ 	.byte	0x04, 0x17
        /*003a*/ 	.short	(.L_43 - .L_42)
.L_42:
        /*003c*/ 	.word	0x00000000
        /*0040*/ 	.short	0x0003
        /*0042*/ 	.short	0x0014
        /*0044*/ 	.byte	0x00, 0xf0, 0x11, 0x00


	//----- nvinfo : EIATTR_KPARAM_INFO
	.align		4
.L_43:
        /*0048*/ 	.byte	0x04, 0x17
        /*004a*/ 	.short	(.L_45 - .L_44)
.L_44:
        /*004c*/ 	.word	0x00000000
        /*0050*/ 	.short	0x0002
        /*0052*/ 	.short	0x0010
        /*0054*/ 	.byte	0x00, 0xf0, 0x11, 0x00


	//----- nvinfo : EIATTR_KPARAM_INFO
	.align		4
.L_45:
        /*0058*/ 	.byte	0x04, 0x17
        /*005a*/ 	.short	(.L_47 - .L_46)
.L_46:
        /*005c*/ 	.word	0x00000000
        /*0060*/ 	.short	0x0001
        /*0062*/ 	.short	0x0008
        /*0064*/ 	.byte	0x00, 0xf5, 0x21, 0x00


	//----- nvinfo : EIATTR_KPARAM_INFO
	.align		4
.L_47:
        /*0068*/ 	.byte	0x04, 0x17
        /*006a*/ 	.short	(.L_49 - .L_48)
.L_48:
        /*006c*/ 	.word	0x00000000
        /*0070*/ 	.short	0x0000
        /*0072*/ 	.short	0x0000
        /*0074*/ 	.byte	0x00, 0xf5, 0x21, 0x00


	//----- nvinfo : EIATTR_SPARSE_MMA_MASK
	.align		4
.L_49:
        /*0078*/ 	.byte	0x03, 0x50
        /*007a*/ 	.short	0x0000


	//----- nvinfo : EIATTR_MAXREG_COUNT
	.align		4
        /*007c*/ 	.byte	0x03, 0x1b
        /*007e*/ 	.short	0x00ff


	//----- nvinfo : EIATTR_MERCURY_ISA_VERSION
	.align		4
        /*0080*/ 	.byte	0x03, 0x5f
        /*0082*/ 	.short	0x0101


	//----- nvinfo : EIATTR_VRC_CTA_INIT_COUNT
	.align		4
        /*0084*/ 	.byte	0x02, 0x4a
	.zero		1
	.zero		1


	//----- nvinfo : EIATTR_EXIT_INSTR_OFFSETS
	.align		4
        /*0088*/ 	.byte	0x04, 0x1c
        /*008a*/ 	.short	(.L_51 - .L_50)


	//   ....[0]....
.L_50:
        /*008c*/ 	.word	0x000000e0


	//   ....[1]....
        /*0090*/ 	.word	0x000008c0


	//----- nvinfo : EIATTR_CBANK_PARAM_SIZE
	.align		4
.L_51:
        /*0094*/ 	.byte	0x03, 0x19
        /*0096*/ 	.short	0x0024


	//----- nvinfo : EIATTR_PARAM_CBANK
	.align		4
        /*0098*/ 	.byte	0x04, 0x0a
        /*009a*/ 	.short	(.L_53 - .L_52)
	.align		4
.L_52:
        /*009c*/ 	.word	index@(.nv.constant0.upscale)
        /*00a0*/ 	.short	0x0380
        /*00a2*/ 	.short	0x0024


	//----- nvinfo : EIATTR_SW_WAR
	.align		4
.L_53:
        /*00a4*/ 	.byte	0x04, 0x36
        /*00a6*/ 	.short	(.L_55 - .L_54)
.L_54:
        /*00a8*/ 	.word	0x00000008
.L_55:


//--------------------- .nv.callgraph             --------------------------
	.section	.nv.callgraph,"",@"SHT_CUDA_CALLGRAPH"
	.align	4
	.sectionentsize	8
	.align		4
        /*0000*/ 	.word	0x00000000
	.align		4
        /*0004*/ 	.word	0xffffffff
	.align		4
        /*0008*/ 	.word	0x00000000
	.align		4
        /*000c*/ 	.word	0xfffffffe
	.align		4
        /*0010*/ 	.word	0x00000000
	.align		4
        /*0014*/ 	.word	0xfffffffd
	.align		4
        /*0018*/ 	.word	0x00000000
	.align		4
        /*001c*/ 	.word	0xfffffffc


//--------------------- .text.downscale           --------------------------
	.section	.text.downscale,"ax",@progbits
	.align	128
        .global         downscale
        .type           downscale,@function
        .size           downscale,(.L_x_8 - downscale)
        .other          downscale,@"STO_CUDA_ENTRY STV_DEFAULT"
downscale:
.text.downscale:
[----:B------:R-:W-:Y:S01]  /*0000*/  LDC R1, c[0x0][0x37c] ;  /* 0x0000df00ff017b82 */ /* 0x000fe20000000800 */
[----:B------:R-:W0:Y:S01]  /*0010*/  S2R R3, SR_TID.X ;  /* 0x0000000000037919 */ /* 0x000e220000002100 */
[----:B------:R-:W1:Y:S06]  /*0020*/  LDCU UR4, c[0x0][0x360] ;  /* 0x00006c00ff0477ac */ /* 0x000e6c0008000800 */
[----:B------:R-:W2:Y:S01]  /*0030*/  S2UR UR5, SR_CTAID.X ;  /* 0x00000000000579c3 */ /* 0x000ea20000002500 */
[----:B------:R-:W0:Y:S01]  /*0040*/  S2R R2, SR_TID.Y ;  /* 0x0000000000027919 */ /* 0x000e220000002200 */
[----:B------:R-:W3:Y:S01]  /*0050*/  LDCU UR6, c[0x0][0x364] ;  /* 0x00006c80ff0677ac */ /* 0x000ee20008000800 */
[----:B------:R-:W2:Y:S05]  /*0060*/  S2R R7, SR_CTAID.Y ;  /* 0x0000000000077919 */ /* 0x000eaa0000002600 */
[----:B------:R-:W3:Y:S08]  /*0070*/  LDC R0, c[0x0][0x370] ;  /* 0x0000dc00ff007b82 */ /* 0x000ef00000000800 */
[----:B------:R-:W4:Y:S01]  /*0080*/  LDC.64 R4, c[0x0][0x390] ;  /* 0x0000e400ff047b82 */ /* 0x000f220000000a00 */
[----:B---3--:R-:W-:Y:S01]  /*0090*/  IMAD R0, R0, UR6, RZ ;  /* 0x0000000600007c24 */ /* 0x008fe2000f8e02ff */
[----:B0-----:R-:W-:-:S03]  /*00a0*/  IADD3 R3, PT, PT, R3, R2, RZ ;  /* 0x0000000203037210 */ /* 0x001fc60007ffe0ff */
[----:B--2---:R-:W-:Y:S01]  /*00b0*/  IMAD R0, R0, R7, UR5 ;  /* 0x0000000500007e24 */ /* 0x004fe2000f8e0207 */
[----:B----4-:R-:W-:-:S03]  /*00c0*/  ISETP.GE.AND P0, PT, R5, 0x1, PT ;  /* 0x000000010500780c */ /* 0x010fc60003f06270 */
[----:B-1----:R-:W-:-:S05]  /*00d0*/  IMAD R7, R0, UR4, R3 ;  /* 0x0000000400077c24 */ /* 0x002fca000f8e0203 */
[----:B------:R-:W-:-:S13]  /*00e0*/  ISETP.GE.OR P0, PT, R7, R4, !P0 ;  /* 0x000000040700720c */ /* 0x000fda0004706670 */
[----:B------:R-:W-:Y:S05]  /*00f0*/  @P0 EXIT ;  /* 0x000000000000094d */ /* 0x000fea0003800000 */
[----:B------:R-:W0:Y:S01]  /*0100*/  LDC.64 R16, c[0x0][0x380] ;  /* 0x0000e000ff107b82 */ /* 0x000e220000000a00 */
[----:B------:R-:W1:Y:S07]  /*0110*/  LDCU.64 UR8, c[0x0][0x358] ;  /* 0x00006b00ff0877ac */ /* 0x000e6e0008000a00 */
[----:B------:R-:W2:Y:S01]  /*0120*/  LDC R0, c[0x0][0x3a0] ;  /* 0x0000e800ff007b82 */ /* 0x000ea20000000800 */
[----:B0-----:R-:W-:-:S05]  /*0130*/  IMAD.WIDE R16, R7, 0x4, R16 ;  /* 0x0000000407107825 */ /* 0x001fca00078e0210 */
[----:B-1----:R0:W5:Y:S01]  /*0140*/  LDG.E R36, desc[UR8][R16.64] ;  /* 0x0000000810247981 */ /* 0x002162000c1e1900 */
[----:B------:R-:W-:Y:S01]  /*0150*/  UMOV UR4, URZ ;  /* 0x000000ff00047c82 */ /* 0x000fe20008000000 */
[----:B--2---:R-:W-:-:S04]  /*0160*/  IABS R9, R0 ;  /* 0x0000000000097213 */ /* 0x004fc80000000000 */
[----:B------:R-:W1:Y:S08]  /*0170*/  I2F.RP R4, R9 ;  /* 0x0000000900047306 */ /* 0x000e700000209400 */
[----:B-1----:R-:W1:Y:S02]  /*0180*/  MUFU.RCP R4, R4 ;  /* 0x0000000400047308 */ /* 0x002e640000001000 */
[----:B-1----:R-:W-:-:S06]  /*0190*/  IADD3 R2, PT, PT, R4, 0xffffffe, RZ ;  /* 0x0ffffffe04027810 */ /* 0x002fcc0007ffe0ff */
[----:B------:R1:W2:Y:S02]  /*01a0*/  F2I.FTZ.U32.TRUNC.NTZ R3, R2 ;  /* 0x0000000200037305 */ /* 0x0002a4000021f000 */
[----:B-1----:R-:W-:Y:S01]  /*01b0*/  HFMA2 R2, -RZ, RZ, 0, 0 ;  /* 0x00000000ff027431 */ /* 0x002fe200000001ff */
[----:B--2---:R-:W-:-:S05]  /*01c0*/  IADD3 R6, PT, PT, RZ, -R3, RZ ;  /* 0x80000003ff067210 */ /* 0x004fca0007ffe0ff */
[----:B------:R-:W-:Y:S01]  /*01d0*/  IMAD R11, R6, R9, RZ ;  /* 0x00000009060b7224 */ /* 0x000fe200078e02ff */
[----:B------:R-:W-:-:S03]  /*01e0*/  IABS R6, R7 ;  /* 0x0000000700067213 */ /* 0x000fc60000000000 */
[----:B------:R-:W-:Y:S01]  /*01f0*/  IMAD.HI.U32 R3, R3, R11, R2 ;  /* 0x0000000b03037227 */ /* 0x000fe200078e0002 */
[----:B------:R-:W-:-:S04]  /*0200*/  LOP3.LUT R2, R7, R0, RZ, 0x3c, !PT ;  /* 0x0000000007027212 */ /* 0x000fc800078e3cff */
[----:B------:R-:W-:Y:S01]  /*0210*/  ISETP.GE.AND P1, PT, R2, RZ, PT ;  /* 0x000000ff0200720c */ /* 0x000fe20003f26270 */
[----:B------:R-:W-:-:S05]  /*0220*/  IMAD.HI.U32 R3, R3, R6, RZ ;  /* 0x0000000603037227 */ /* 0x000fca00078e00ff */
[----:B------:R-:W-:-:S05]  /*0230*/  IADD3 R4, PT, PT, -R3, RZ, RZ ;  /* 0x000000ff03047210 */ /* 0x000fca0007ffe1ff */
[----:B------:R-:W-:-:S05]  /*0240*/  IMAD R4, R9, R4, R6 ;  /* 0x0000000409047224 */ /* 0x000fca00078e0206 */
[----:B------:R-:W-:-:S13]  /*0250*/  ISETP.GT.U32.AND P2, PT, R9, R4, PT ;  /* 0x000000040900720c */ /* 0x000fda0003f44070 */
[-C--:B------:R-:W-:Y:S02]  /*0260*/  @!P2 IADD3 R4, PT, PT, R4, -R9.reuse, RZ ;  /* 0x800000090404a210 */ /* 0x080fe40007ffe0ff */
[----:B------:R-:W-:Y:S02]  /*0270*/  @!P2 IADD3 R3, PT, PT, R3, 0x1, RZ ;  /* 0x000000010303a810 */ /* 0x000fe40007ffe0ff */
[----:B------:R-:W-:Y:S02]  /*0280*/  ISETP.GE.U32.AND P0, PT, R4, R9, PT ;  /* 0x000000090400720c */ /* 0x000fe40003f06070 */
[----:B------:R-:W-:-:S11]  /*0290*/  ISETP.NE.AND P2, PT, R0, RZ, PT ;  /* 0x000000ff0000720c */ /* 0x000fd60003f45270 */
[----:B------:R-:W-:-:S04]  /*02a0*/  @P0 IADD3 R3, PT, PT, R3, 0x1, RZ ;  /* 0x0000000103030810 */ /* 0x000fc80007ffe0ff */
[----:B------:R-:W-:Y:S02]  /*02b0*/  @!P1 IADD3 R3, PT, PT, -R3, RZ, RZ ;  /* 0x000000ff03039210 */ /* 0x000fe40007ffe1ff */
[----:B------:R-:W-:-:S04]  /*02c0*/  @!P2 LOP3.LUT R3, RZ, R0, RZ, 0x33, !PT ;  /* 0x00000000ff03a212 */ /* 0x000fc800078e33ff */
[C---:B------:R-:W-:Y:S01]  /*02d0*/  IADD3 R4, PT, PT, -R3.reuse, RZ, RZ ;  /* 0x000000ff03047210 */ /* 0x040fe20007ffe1ff */
[----:B------:R-:W-:-:S04]  /*02e0*/  IMAD R2, R3, R5, RZ ;  /* 0x0000000503027224 */ /* 0x000fc800078e02ff */
[----:B------:R-:W-:Y:S01]  /*02f0*/  IMAD R3, R0, R4, R7 ;  /* 0x0000000400037224 */ /* 0x000fe200078e0207 */
[C---:B------:R-:W-:Y:S01]  /*0300*/  IADD3 R6, PT, PT, R2.reuse, 0x6, RZ ;  /* 0x0000000602067810 */ /* 0x040fe20007ffe0ff */
[-C--:B------:R-:W-:Y:S01]  /*0310*/  IMAD R4, R5, R0.reuse, RZ ;  /* 0x0000000005047224 */ /* 0x080fe200078e02ff */
[C---:B------:R-:W-:Y:S02]  /*0320*/  IADD3 R5, PT, PT, R2.reuse, 0x5, RZ ;  /* 0x0000000502057810 */ /* 0x040fe40007ffe0ff */
[----:B------:R-:W-:Y:S01]  /*0330*/  IADD3 R7, PT, PT, R2, 0x7, RZ ;  /* 0x0000000702077810 */ /* 0x000fe20007ffe0ff */
[-CC-:B------:R-:W-:Y:S01]  /*0340*/  IMAD R6, R6, R0.reuse, R3.reuse ;  /* 0x0000000006067224 */ /* 0x180fe200078e0203 */
[C---:B------:R-:W-:Y:S01]  /*0350*/  IADD3 R8, PT, PT, R2.reuse, 0x8, RZ ;  /* 0x0000000802087810 */ /* 0x040fe20007ffe0ff */
[-CC-:B------:R-:W-:Y:S01]  /*0360*/  IMAD R5, R5, R0.reuse, R3.reuse ;  /* 0x0000000005057224 */ /* 0x180fe200078e0203 */
[C---:B------:R-:W-:Y:S01]  /*0370*/  IADD3 R9, PT, PT, R2.reuse, 0x9, RZ ;  /* 0x0000000902097810 */ /* 0x040fe20007ffe0ff */
[-CC-:B------:R-:W-:Y:S01]  /*0380*/  IMAD R7, R7, R0.reuse, R3.reuse ;  /* 0x0000000007077224 */ /* 0x180fe200078e0203 */
[----:B------:R-:W-:Y:S01]  /*0390*/  IADD3 R10, PT, PT, R2, 0xa, RZ ;  /* 0x0000000a020a7810 */ /* 0x000fe20007ffe0ff */
[-CC-:B------:R-:W-:Y:S01]  /*03a0*/  IMAD R8, R8, R0.reuse, R3.reuse ;  /* 0x0000000008087224 */ /* 0x180fe200078e0203 */
[C---:B------:R-:W-:Y:S01]  /*03b0*/  IADD3 R11, PT, PT, R2.reuse, 0xd, RZ ;  /* 0x0000000d020b7810 */ /* 0x040fe20007ffe0ff */
[-CC-:B------:R-:W-:Y:S01]  /*03c0*/  IMAD R9, R9, R0.reuse, R3.reuse ;  /* 0x0000000009097224 */ /* 0x180fe200078e0203 */
[----:B------:R-:W-:Y:S01]  /*03d0*/  IADD3 R12, PT, PT, R2, 0xe, RZ ;  /* 0x0000000e020c7810 */ /* 0x000fe20007ffe0ff */
[-CC-:B------:R-:W-:Y:S01]  /*03e0*/  IMAD R10, R10, R0.reuse, R3.reuse ;  /* 0x000000000a0a7224 */ /* 0x180fe200078e0203 */
[----:B------:R-:W-:Y:S01]  /*03f0*/  IADD3 R13, PT, PT, R2, 0xf, RZ ;  /* 0x0000000f020d7810 */ /* 0x000fe20007ffe0ff */
[----:B------:R-:W-:-:S02]  /*0400*/  IMAD R11, R11, R0, R3 ;  /* 0x000000000b0b7224 */ /* 0x000fc400078e0203 */
[-CC-:B------:R-:W-:Y:S02]  /*0410*/  IMAD R12, R12, R0.reuse, R3.reuse ;  /* 0x000000000c0c7224 */ /* 0x180fe400078e0203 */
[----:B0-----:R-:W-:-:S07]  /*0420*/  IMAD R13, R13, R0, R3 ;  /* 0x000000000d0d7224 */ /* 0x001fce00078e0203 */
.L_x_5:
[----:B0-----:R-:W0:Y:S01]  /*0430*/  LDC R14, c[0x0][0x394] ;  /* 0x0000e500ff0e7b82 */ /* 0x001e220000000800 */
[----:B------:R-:W-:Y:S02]  /*0440*/  MOV R15, RZ ;  /* 0x000000ff000f7202 */ /* 0x000fe40000000f00 */
[----:B0-----:R-:W-:-:S04]  /*0450*/  IADD3 R0, PT, PT, R14, -0x1, RZ ;  /* 0xffffffff0e007810 */ /* 0x001fc80007ffe0ff */
[----:B------:R-:W-:-:S13]  /*0460*/  ISETP.GE.U32.AND P0, PT, R0, 0xf, PT ;  /* 0x0000000f0000780c */ /* 0x000fda0003f06070 */
[----:B-1234-:R-:W-:Y:S05]  /*0470*/  @!P0 BRA `(.L_x_0) ;  /* 0x0000000400d88947 */ /* 0x01efea0003800000 */
[----:B------:R-:W0:Y:S01]  /*0480*/  LDC R18, c[0x0][0x3a0] ;  /* 0x0000e800ff127b82 */ /* 0x000e220000000800 */
[----:B------:R-:W1:Y:S01]  /*0490*/  LDCU UR5, c[0x0][0x3a0] ;  /* 0x00007400ff0577ac */ /* 0x000e620008000800 */
[C---:B------:R-:W-:Y:S01]  /*04a0*/  IADD3 R20, PT, PT, R2.reuse, 0xb, RZ ;  /* 0x0000000b02147810 */ /* 0x040fe20007ffe0ff */
[-C--:B------:R-:W-:Y:S01]  /*04b0*/  IMAD R24, R5, R14.reuse, UR4 ;  /* 0x0000000405187e24 */ /* 0x080fe2000f8e020e */
[----:B------:R-:W-:Y:S01]  /*04c0*/  IADD3 R0, PT, PT, R2, 0x4, RZ ;  /* 0x0000000402007810 */ /* 0x000fe20007ffe0ff */
[-C--:B------:R-:W-:Y:S01]  /*04d0*/  IMAD R15, R6, R14.reuse, UR4 ;  /* 0x00000004060f7e24 */ /* 0x080fe2000f8e020e */
[C---:B------:R-:W-:Y:S01]  /*04e0*/  IADD3 R19, PT, PT, R2.reuse, 0x3, RZ ;  /* 0x0000000302137810 */ /* 0x040fe20007ffe0ff */
[-C--:B------:R-:W-:Y:S01]  /*04f0*/  IMAD R23, R7, R14.reuse, UR4 ;  /* 0x0000000407177e24 */ /* 0x080fe2000f8e020e */
[----:B------:R-:W-:Y:S01]  /*0500*/  IADD3 R37, PT, PT, R2, 0x2, RZ ;  /* 0x0000000202257810 */ /* 0x000fe20007ffe0ff */
[-C--:B------:R-:W-:Y:S01]  /*0510*/  IMAD R25, R8, R14.reuse, UR4 ;  /* 0x0000000408197e24 */ /* 0x080fe2000f8e020e */
[----:B------:R-:W-:Y:S01]  /*0520*/  IADD3 R26, PT, PT, R2, 0xc, RZ ;  /* 0x0000000c021a7810 */ /* 0x000fe20007ffe0ff */
[-C--:B------:R-:W-:Y:S01]  /*0530*/  IMAD R27, R9, R14.reuse, UR4 ;  /* 0x00000004091b7e24 */ /* 0x080fe2000f8e020e */
[----:B------:R-:W-:Y:S01]  /*0540*/  LOP3.LUT R22, R14, 0x7ffffff0, RZ, 0xc0, !PT ;  /* 0x7ffffff00e167812 */ /* 0x000fe200078ec0ff */
[----:B------:R-:W-:-:S02]  /*0550*/  IMAD R29, R10, R14, UR4 ;  /* 0x000000040a1d7e24 */ /* 0x000fc4000f8e020e */
[-C--:B------:R-:W-:Y:S02]  /*0560*/  IMAD R28, R11, R14.reuse, UR4 ;  /* 0x000000040b1c7e24 */ /* 0x080fe4000f8e020e */
[----:B------:R-:W-:Y:S02]  /*0570*/  IMAD R33, R12, R14, UR4 ;  /* 0x000000040c217e24 */ /* 0x000fe4000f8e020e */
[--C-:B-1----:R-:W-:Y:S02]  /*0580*/  IMAD R31, R20, UR5, R3.reuse ;  /* 0x00000005141f7c24 */ /* 0x102fe4000f8e0203 */
[--C-:B------:R-:W-:Y:S01]  /*0590*/  IMAD R21, R0, UR5, R3.reuse ;  /* 0x0000000500157c24 */ /* 0x100fe2000f8e0203 */
[----:B------:R-:W-:Y:S01]  /*05a0*/  IADD3 R0, PT, PT, -R22, RZ, RZ ;  /* 0x000000ff16007210 */ /* 0x000fe20007ffe1ff */
[----:B------:R-:W-:Y:S02]  /*05b0*/  IMAD R26, R26, UR5, R3 ;  /* 0x000000051a1a7c24 */ /* 0x000fe4000f8e0203 */
[----:B0-----:R-:W-:-:S02]  /*05c0*/  IMAD R20, R2, R18, R18 ;  /* 0x0000001202147224 */ /* 0x001fc400078e0212 */
[----:B------:R-:W-:Y:S02]  /*05d0*/  IMAD R30, R21, R14, UR4 ;  /* 0x00000004151e7e24 */ /* 0x000fe4000f8e020e */
[--C-:B------:R-:W-:Y:S01]  /*05e0*/  IMAD R19, R19, R18, R3.reuse ;  /* 0x0000001213137224 */ /* 0x100fe200078e0203 */
[----:B------:R-:W-:Y:S01]  /*05f0*/  IADD3 R21, PT, PT, R3, R20, RZ ;  /* 0x0000001403157210 */ /* 0x000fe20007ffe0ff */
[-CC-:B------:R-:W-:Y:S02]  /*0600*/  IMAD R37, R37, R18.reuse, R3.reuse ;  /* 0x0000001225257224 */ /* 0x180fe400078e0203 */
[----:B------:R-:W-:Y:S02]  /*0610*/  IMAD R18, R2, R18, R3 ;  /* 0x0000001202127224 */ /* 0x000fe400078e0203 */
[-C--:B------:R-:W-:Y:S02]  /*0620*/  IMAD R35, R13, R14.reuse, UR4 ;  /* 0x000000040d237e24 */ /* 0x080fe4000f8e020e */
[----:B------:R-:W-:-:S02]  /*0630*/  IMAD R31, R31, R14, UR4 ;  /* 0x000000041f1f7e24 */ /* 0x000fc4000f8e020e */
[-C--:B------:R-:W-:Y:S02]  /*0640*/  IMAD R26, R26, R14.reuse, UR4 ;  /* 0x000000041a1a7e24 */ /* 0x080fe4000f8e020e */
[-C--:B------:R-:W-:Y:S02]  /*0650*/  IMAD R34, R19, R14.reuse, UR4 ;  /* 0x0000000413227e24 */ /* 0x080fe4000f8e020e */
[-C--:B------:R-:W-:Y:S02]  /*0660*/  IMAD R22, R18, R14.reuse, UR4 ;  /* 0x0000000412167e24 */ /* 0x080fe4000f8e020e */
[-C--:B------:R-:W-:Y:S02]  /*0670*/  IMAD R37, R37, R14.reuse, UR4 ;  /* 0x0000000425257e24 */ /* 0x080fe4000f8e020e */
[----:B------:R-:W-:-:S07]  /*0680*/  IMAD R32, R21, R14, UR4 ;  /* 0x0000000415207e24 */ /* 0x000fce000f8e020e */
.L_x_1:
[----:B------:R-:W0:Y:S02]  /*0690*/  LDC.64 R18, c[0x0][0x388] ;  /* 0x0000e200ff127b82 */ /* 0x000e240000000a00 */
[----:B01----:R-:W-:-:S06]  /*06a0*/  IMAD.WIDE R20, R22, 0x4, R18 ;  /* 0x0000000416147825 */ /* 0x003fcc00078e0212 */
[----:B------:R-:W2:Y:S02]  /*06b0*/  LDG.E R21, desc[UR8][R20.64] ;  /* 0x0000000814157981 */ /* 0x000ea4000c1e1900 */
[----:B--2--5:R-:W-:Y:S01]  /*06c0*/  FADD R36, R21, R36 ;  /* 0x0000002415247221 */ /* 0x024fe20000000000 */
[----:B------:R-:W-:-:S04]  /*06d0*/  IMAD.WIDE R20, R32, 0x4, R18 ;  /* 0x0000000420147825 */ /* 0x000fc800078e0212 */
[----:B------:R0:W-:Y:S04]  /*06e0*/  STG.E desc[UR8][R16.64], R36 ;  /* 0x0000002410007986 */ /* 0x0001e8000c101908 */
[----:B------:R-:W0:Y:S02]  /*06f0*/  LDG.E R21, desc[UR8][R20.64] ;  /* 0x0000000814157981 */ /* 0x000e24000c1e1900 */
[----:B0-----:R-:W-:Y:S01]  /*0700*/  FADD R36, R36, R21 ;  /* 0x0000001524247221 */ /* 0x001fe20000000000 */
        /* <DEDUP_REMOVED lines=50> */
[----:B------:R-:W2:Y:S01]  /*0a30*/  LDG.E R21, desc[UR8][R20.64] ;  /* 0x0000000814157981 */ /* 0x000ea2000c1e1900 */
[----:B------:R-:W-:Y:S01]  /*0a40*/  IMAD.WIDE R18, R35, 0x4, R18 ;  /* 0x0000000423127825 */ /* 0x000fe200078e0212 */
[----:B------:R-:W-:-:S03]  /*0a50*/  IADD3 R0, PT, PT, R0, 0x10, RZ ;  /* 0x0000001000007810 */ /* 0x000fc60007ffe0ff */
[----:B--2---:R-:W-:-:S05]  /*0a60*/  FADD R21, R36, R21 ;  /* 0x0000001524157221 */ /* 0x004fca0000000000 */
[----:B------:R1:W-:Y:S04]  /*0a70*/  STG.E desc[UR8][R16.64], R21 ;  /* 0x0000001510007986 */ /* 0x0003e8000c101908 */
[----:B------:R-:W0:Y:S01]  /*0a80*/  LDG.E R18, desc[UR8][R18.64] ;  /* 0x0000000812127981 */ /* 0x000e22000c1e1900 */
[----:B------:R-:W-:Y:S02]  /*0a90*/  ISETP.NE.AND P0, PT, R0, RZ, PT ;  /* 0x000000ff0000720c */ /* 0x000fe40003f05270 */
[C---:B------:R-:W-:Y:S02]  /*0aa0*/  LEA R22, R4.reuse, R22, 0x4 ;  /* 0x0000001604167211 */ /* 0x040fe400078e20ff */
[C---:B------:R-:W-:Y:S02]  /*0ab0*/  LEA R32, R4.reuse, R32, 0x4 ;  /* 0x0000002004207211 */ /* 0x040fe400078e20ff */
[----:B------:R-:W-:-:S02]  /*0ac0*/  LEA R37, R4, R37, 0x4 ;  /* 0x0000002504257211 */ /* 0x000fc400078e20ff */
[C---:B------:R-:W-:Y:S02]  /*0ad0*/  LEA R34, R4.reuse, R34, 0x4 ;  /* 0x0000002204227211 */ /* 0x040fe400078e20ff */
[C---:B------:R-:W-:Y:S02]  /*0ae0*/  LEA R30, R4.reuse, R30, 0x4 ;  /* 0x0000001e041e7211 */ /* 0x040fe400078e20ff */
[C---:B------:R-:W-:Y:S02]  /*0af0*/  LEA R24, R4.reuse, R24, 0x4 ;  /* 0x0000001804187211 */ /* 0x040fe400078e20ff */
        /* <DEDUP_REMOVED lines=9> */
[----:B------:R-:W-:Y:S01]  /*0b90*/  LEA R35, R4, R35, 0x4 ;  /* 0x0000002304237211 */ /* 0x000fe200078e20ff */
[----:B0-----:R-:W-:-:S05]  /*0ba0*/  FADD R36, R21, R18 ;  /* 0x0000001215247221 */ /* 0x001fca0000000000 */
[----:B------:R1:W-:Y:S01]  /*0bb0*/  STG.E desc[UR8][R16.64], R36 ;  /* 0x0000002410007986 */ /* 0x0003e2000c101908 */
[----:B------:R-:W-:Y:S05]  /*0bc0*/  @P0 BRA `(.L_x_1) ;  /* 0xfffffff800b00947 */ /* 0x000fea000383ffff */
[----:B------:R-:W-:-:S07]  /*0bd0*/  LOP3.LUT R15, R14, 0x7ffffff0, RZ, 0xc0, !PT ;  /* 0x7ffffff00e0f7812 */ /* 0x000fce00078ec0ff */
.L_x_0:
[----:B------:R-:W0:Y:S02]  /*0be0*/  LDCU UR6, c[0x0][0x394] ;  /* 0x00007280ff0677ac */ /* 0x000e240008000800 */
[----:B0-----:R-:W-:-:S04]  /*0bf0*/  ULOP3.LUT UR5, UR6, 0xf, URZ, 0xc0, !UPT ;  /* 0x0000000f06057892 */ /* 0x001fc8000f8ec0ff */
[----:B------:R-:W-:-:S09]  /*0c00*/  UISETP.NE.AND UP0, UPT, UR5, URZ, UPT ;  /* 0x000000ff0500728c */ /* 0x000fd2000bf05270 */
[----:B------:R-:W-:Y:S05]  /*0c10*/  BRA.U !UP0, `(.L_x_2) ;  /* 0x0000000508d47547 */ /* 0x000fea000b800000 */
[----:B------:R-:W-:Y:S02]  /*0c20*/  UIADD3 UR5, UPT, UPT, UR5, -0x1, URZ ;  /* 0xffffffff05057890 */ /* 0x000fe4000fffe0ff */
[----:B------:R-:W-:Y:S02]  /*0c30*/  ULOP3.LUT UR7, UR6, 0x7, URZ, 0xc0, !UPT ;  /* 0x0000000706077892 */ /* 0x000fe4000f8ec0ff */
[----:B------:R-:W-:Y:S02]  /*0c40*/  UISETP.GE.U32.AND UP0, UPT, UR5, 0x7, UPT ;  /* 0x000000070500788c */ /* 0x000fe4000bf06070 */
[----:B------:R-:W-:-:S07]  /*0c50*/  UISETP.NE.AND UP1, UPT, UR7, URZ, UPT ;  /* 0x000000ff0700728c */ /* 0x000fce000bf25270 */
[----:B------:R-:W-:Y:S05]  /*0c60*/  BRA.U !UP0, `(.L_x_3) ;  /* 0x0000000108d07547 */ /* 0x000fea000b800000 */
[----:B------:R-:W0:Y:S01]  /*0c70*/  LDCU UR5, c[0x0][0x3a0] ;  /* 0x00007400ff0577ac */ /* 0x000e220008000800 */
[----:B------:R-:W2:Y:S01]  /*0c80*/  LDC.64 R18, c[0x0][0x388] ;  /* 0x0000e200ff127b82 */ /* 0x000ea20000000a00 */
[----:B------:R-:W-:-:S05]  /*0c90*/  IADD3 R0, PT, PT, R2, R15, RZ ;  /* 0x0000000f02007210 */ /* 0x000fca0007ffe0ff */
[----:B0-----:R-:W-:-:S04]  /*0ca0*/  IMAD R23, R0, UR5, R3 ;  /* 0x0000000500177c24 */ /* 0x001fc8000f8e0203 */
[----:B-1----:R-:W-:-:S04]  /*0cb0*/  IMAD R21, R23, R14, UR4 ;  /* 0x0000000417157e24 */ /* 0x002fc8000f8e020e */
[----:B--2---:R-:W-:-:S06]  /*0cc0*/  IMAD.WIDE R20, R21, 0x4, R18 ;  /* 0x0000000415147825 */ /* 0x004fcc00078e0212 */
[----:B------:R-:W2:Y:S01]  /*0cd0*/  LDG.E R21, desc[UR8][R20.64] ;  /* 0x0000000814157981 */ /* 0x000ea2000c1e1900 */
[----:B------:R-:W-:-:S05]  /*0ce0*/  IADD3 R25, PT, PT, R23, UR5, RZ ;  /* 0x0000000517197c10 */ /* 0x000fca000fffe0ff */
[----:B------:R-:W-:-:S04]  /*0cf0*/  IMAD R23, R25, R14, UR4 ;  /* 0x0000000419177e24 */ /* 0x000fc8000f8e020e */
[----:B------:R-:W-:-:S04]  /*0d00*/  IMAD.WIDE R22, R23, 0x4, R18 ;  /* 0x0000000417167825 */ /* 0x000fc800078e0212 */
[----:B--2--5:R-:W-:-:S05]  /*0d10*/  FADD R27, R36, R21 ;  /* 0x00000015241b7221 */ /* 0x024fca0000000000 */
[----:B------:R0:W-:Y:S04]  /*0d20*/  STG.E desc[UR8][R16.64], R27 ;  /* 0x0000001b10007986 */ /* 0x0001e8000c101908 */
[----:B------:R-:W2:Y:S01]  /*0d30*/  LDG.E R22, desc[UR8][R22.64] ;  /* 0x0000000816167981 */ /* 0x000ea2000c1e1900 */
[----:B------:R-:W-:-:S05]  /*0d40*/  IADD3 R31, PT, PT, R25, UR5, RZ ;  /* 0x00000005191f7c10 */ /* 0x000fca000fffe0ff */
[----:B------:R-:W-:-:S04]  /*0d50*/  IMAD R25, R31, R14, UR4 ;  /* 0x000000041f197e24 */ /* 0x000fc8000f8e020e */
[----:B------:R-:W-:-:S04]  /*0d60*/  IMAD.WIDE R24, R25, 0x4, R18 ;  /* 0x0000000419187825 */ /* 0x000fc800078e0212 */
[----:B--2---:R-:W-:-:S05]  /*0d70*/  FADD R29, R27, R22 ;  /* 0x000000161b1d7221 */ /* 0x004fca0000000000 */
[----:B------:R1:W-:Y:S04]  /*0d80*/  STG.E desc[UR8][R16.64], R29 ;  /* 0x0000001d10007986 */ /* 0x0003e8000c101908 */
[----:B------:R-:W2:Y:S01]  /*0d90*/  LDG.E R24, desc[UR8][R24.64] ;  /* 0x0000000818187981 */ /* 0x000ea2000c1e1900 */
[----:B------:R-:W-:-:S05]  /*0da0*/  IADD3 R33, PT, PT, R31, UR5, RZ ;  /* 0x000000051f217c10 */ /* 0x000fca000fffe0ff */
[----:B------:R-:W-:-:S04]  /*0db0*/  IMAD R21, R33, R14, UR4 ;  /* 0x0000000421157e24 */ /* 0x000fc8000f8e020e */
[----:B------:R-:W-:-:S04]  /*0dc0*/  IMAD.WIDE R20, R21, 0x4, R18 ;  /* 0x0000000415147825 */ /* 0x000fc800078e0212 */
[----:B--2---:R-:W-:-:S05]  /*0dd0*/  FADD R31, R29, R24 ;  /* 0x000000181d1f7221 */ /* 0x004fca0000000000 */
[----:B------:R2:W-:Y:S04]  /*0de0*/  STG.E desc[UR8][R16.64], R31 ;  /* 0x0000001f10007986 */ /* 0x0005e8000c101908 */
[----:B------:R-:W0:Y:S01]  /*0df0*/  LDG.E R20, desc[UR8][R20.64] ;  /* 0x0000000814147981 */ /* 0x000e22000c1e1900 */
[----:B------:R-:W-:-:S05]  /*0e00*/  IADD3 R33, PT, PT, R33, UR5, RZ ;  /* 0x0000000521217c10 */ /* 0x000fca000fffe0ff */
[----:B------:R-:W-:-:S04]  /*0e10*/  IMAD R23, R33, R14, UR4 ;  /* 0x0000000421177e24 */ /* 0x000fc8000f8e020e */
[----:B------:R-:W-:-:S04]  /*0e20*/  IMAD.WIDE R22, R23, 0x4, R18 ;  /* 0x0000000417167825 */ /* 0x000fc800078e0212 */
[----:B0-----:R-:W-:-:S05]  /*0e30*/  FADD R27, R31, R20 ;  /* 0x000000141f1b7221 */ /* 0x001fca0000000000 */
[----:B------:R0:W-:Y:S04]  /*0e40*/  STG.E desc[UR8][R16.64], R27 ;  /* 0x0000001b10007986 */ /* 0x0001e8000c101908 */
[----:B------:R-:W1:Y:S01]  /*0e50*/  LDG.E R22, desc[UR8][R22.64] ;  /* 0x0000000816167981 */ /* 0x000e62000c1e1900 */
[----:B------:R-:W-:-:S05]  /*0e60*/  IADD3 R33, PT, PT, R33, UR5, RZ ;  /* 0x0000000521217c10 */ /* 0x000fca000fffe0ff */
[----:B------:R-:W-:-:S04]  /*0e70*/  IMAD R25, R33, R14, UR4 ;  /* 0x0000000421197e24 */ /* 0x000fc8000f8e020e */
[----:B------:R-:W-:-:S04]  /*0e80*/  IMAD.WIDE R24, R25, 0x4, R18 ;  /* 0x0000000419187825 */ /* 0x000fc800078e0212 */
[----:B-1----:R-:W-:-:S05]  /*0e90*/  FADD R29, R27, R22 ;  /* 0x000000161b1d7221 */ /* 0x002fca0000000000 */
        /* <DEDUP_REMOVED lines=14> */
[----:B------:R-:W-:Y:S01]  /*0f80*/  IADD3 R15, PT, PT, R15, 0x8, RZ ;  /* 0x000000080f0f7810 */ /* 0x000fe20007ffe0ff */
[----:B--2---:R-:W-:-:S05]  /*0f90*/  FADD R36, R23, R18 ;  /* 0x0000001217247221 */ /* 0x004fca0000000000 */
[----:B------:R0:W-:Y:S02]  /*0fa0*/  STG.E desc[UR8][R16.64], R36 ;  /* 0x0000002410007986 */ /* 0x0001e4000c101908 */
.L_x_3:
        /* <DEDUP_REMOVED lines=18> */
[----:B------:R-:W3:Y:S01]  /*10d0*/  LDG.E R22, desc[UR8][R22.64] ;  /* 0x0000000816167981 */ /* 0x000ee2000c1e1900 */
[----:B------:R-:W-:-:S05]  /*10e0*/  IADD3 R31, PT, PT, R25, UR5, RZ ;  /* 0x00000005191f7c10 */ /* 0x000fca000fffe0ff */
[----:B------:R-:W-:-:S04]  /*10f0*/  IMAD R25, R31, R14, UR4 ;  /* 0x000000041f197e24 */ /* 0x000fc8000f8e020e */
[----:B------:R-:W-:-:S04]  /*1100*/  IMAD.WIDE R24, R25, 0x4, R18 ;  /* 0x0000000419187825 */ /* 0x000fc800078e0212 */
[----:B---3--:R-:W-:-:S05]  /*1110*/  FADD R29, R27, R22 ;  /* 0x000000161b1d7221 */ /* 0x008fca0000000000 */
        /* <DEDUP_REMOVED lines=8> */
[----:B------:R-:W-:Y:S01]  /*11a0*/  IADD3 R15, PT, PT, R15, 0x4, RZ ;  /* 0x000000040f0f7810 */ /* 0x000fe20007ffe0ff */
[----:B---3--:R-:W-:-:S05]  /*11b0*/  FADD R36, R21, R18 ;  /* 0x0000001215247221 */ /* 0x008fca0000000000 */
[----:B------:R2:W-:Y:S02]  /*11c0*/  STG.E desc[UR8][R16.64], R36 ;  /* 0x0000002410007986 */ /* 0x0005e4000c101908 */
.L_x_4:
[----:B------:R-:W-:Y:S05]  /*11d0*/  BRA.U !UP1, `(.L_x_2) ;  /* 0x0000000109647547 */ /* 0x000fea000b800000 */
[----:B------:R-:W3:Y:S01]  /*11e0*/  LDCU UR5, c[0x0][0x3a0] ;  /* 0x00007400ff0577ac */ /* 0x000ee20008000800 */
[----:B------:R-:W4:Y:S01]  /*11f0*/  LDC.64 R18, c[0x0][0x388] ;  /* 0x0000e200ff127b82 */ /* 0x000f220000000a00 */
[----:B------:R-:W-:-:S05]  /*1200*/  IADD3 R0, PT, PT, R2, R15, RZ ;  /* 0x0000000f02007210 */ /* 0x000fca0007ffe0ff */
[----:B---3--:R-:W-:-:S04]  /*1210*/  IMAD R15, R0, UR5, R3 ;  /* 0x00000005000f7c24 */ /* 0x008fc8000f8e0203 */
[----:B-12---:R-:W-:-:S04]  /*1220*/  IMAD R21, R15, R14, UR4 ;  /* 0x000000040f157e24 */ /* 0x006fc8000f8e020e */
[----:B----4-:R-:W-:-:S06]  /*1230*/  IMAD.WIDE R20, R21, 0x4, R18 ;  /* 0x0000000415147825 */ /* 0x010fcc00078e0212 */
[----:B------:R-:W0:Y:S01]  /*1240*/  LDG.E R21, desc[UR8][R20.64] ;  /* 0x0000000814157981 */ /* 0x000e22000c1e1900 */
[----:B------:R-:W-:Y:S01]  /*1250*/  UISETP.NE.AND UP0, UPT, UR6, 0x1, UPT ;  /* 0x000000010600788c */ /* 0x000fe2000bf05270 */
[----:B0----5:R-:W-:-:S05]  /*1260*/  FADD R36, R36, R21 ;  /* 0x0000001524247221 */ /* 0x021fca0000000000 */
[----:B------:R3:W-:Y:S03]  /*1270*/  STG.E desc[UR8][R16.64], R36 ;  /* 0x0000002410007986 */ /* 0x0007e6000c101908 */
[----:B------:R-:W-:Y:S05]  /*1280*/  BRA.U !UP0, `(.L_x_2) ;  /* 0x0000000108387547 */ /* 0x000fea000b800000 */
[----:B------:R-:W-:-:S05]  /*1290*/  IADD3 R15, PT, PT, R15, UR5, RZ ;  /* 0x000000050f0f7c10 */ /* 0x000fca000fffe0ff */
[----:B------:R-:W-:-:S04]  /*12a0*/  IMAD R21, R15, R14, UR4 ;  /* 0x000000040f157e24 */ /* 0x000fc8000f8e020e */
[----:B------:R-:W-:-:S06]  /*12b0*/  IMAD.WIDE R20, R21, 0x4, R18 ;  /* 0x0000000415147825 */ /* 0x000fcc00078e0212 */
[----:B------:R-:W3:Y:S01]  /*12c0*/  LDG.E R21, desc[UR8][R20.64] ;  /* 0x0000000814157981 */ /* 0x000ee2000c1e1900 */
[----:B------:R-:W-:Y:S01]  /*12d0*/  UISETP.NE.AND UP0, UPT, UR6, 0x2, UPT ;  /* 0x000000020600788c */ /* 0x000fe2000bf05270 */
[----:B---3--:R-:W-:-:S05]  /*12e0*/  FADD R36, R36, R21 ;  /* 0x0000001524247221 */ /* 0x008fca0000000000 */
[----:B------:R4:W-:Y:S03]  /*12f0*/  STG.E desc[UR8][R16.64], R36 ;  /* 0x0000002410007986 */ /* 0x0009e6000c101908 */
[----:B------:R-:W-:Y:S05]  /*1300*/  BRA.U !UP0, `(.L_x_2) ;  /* 0x0000000108187547 */ /* 0x000fea000b800000 */
[----:B------:R-:W-:-:S05]  /*1310*/  IADD3 R15, PT, PT, R15, UR5, RZ ;  /* 0x000000050f0f7c10 */ /* 0x000fca000fffe0ff */
[----:B------:R-:W-:-:S04]  /*1320*/  IMAD R15, R15, R14, UR4 ;  /* 0x000000040f0f7e24 */ /* 0x000fc8000f8e020e */
[----:B------:R-:W-:-:S06]  /*1330*/  IMAD.WIDE R18, R15, 0x4, R18 ;  /* 0x000000040f127825 */ /* 0x000fcc00078e0212 */
[----:B------:R-:W4:Y:S02]  /*1340*/  LDG.E R19, desc[UR8][R18.64] ;  /* 0x0000000812137981 */ /* 0x000f24000c1e1900 */
[----:B----4-:R-:W-:-:S05]  /*1350*/  FADD R36, R36, R19 ;  /* 0x0000001324247221 */ /* 0x010fca0000000000 */
[----:B------:R0:W-:Y:S02]  /*1360*/  STG.E desc[UR8][R16.64], R36 ;  /* 0x0000002410007986 */ /* 0x0001e4000c101908 */
.L_x_2:
[----:B------:R-:W-:-:S06]  /*1370*/  UIADD3 UR4, UPT, UPT, UR4, 0x1, URZ ;  /* 0x0000000104047890 */ /* 0x000fcc000fffe0ff */
[----:B------:R-:W-:-:S13]  /*1380*/  ISETP.NE.AND P0, PT, R14, UR4, PT ;  /* 0x000000040e007c0c */ /* 0x000fda000bf05270 */
[----:B------:R-:W-:Y:S05]  /*1390*/  @P0 BRA `(.L_x_5) ;  /* 0xfffffff000240947 */ /* 0x000fea000383ffff */
[----:B------:R-:W-:Y:S05]  /*13a0*/  EXIT ;  /* 0x000000000000794d */ /* 0x000fea0003800000 */
.L_x_6:
[----:B------:R-:W-:-:S00]  /*13b0*/  BRA `(.L_x_6) ;  /* 0xfffffffc00fc7947 */ /* 0x000fc0000383ffff */
[----:B------:R-:W-:-:S00]  /*13c0*/  NOP ;  /* 0x0000000000007918 */ /* 0x000fc00000000000 */
        /* <DEDUP_REMOVED lines=11> */
.L_x_8:


//--------------------- .text.upscale             --------------------------
	.section	.text.upscale,"ax",@progbits
	.align	128
        .global         upscale
        .type           upscale,@function
        .size           upscale,(.L_x_9 - upscale)
        .other          upscale,@"STO_CUDA_ENTRY STV_DEFAULT"
upscale:
.text.upscale:
[----:B------:R-:W-:Y:S01]  /*0000*/  LDC R1, c[0x0][0x37c] ;  /* 0x0000df00ff017b82 */ /* 0x000fe20000000800 */
[----:B------:R-:W0:Y:S01]  /*0010*/  S2R R3, SR_TID.X ;  /* 0x0000000000037919 */ /* 0x000e220000002100 */
[----:B------:R-:W1:Y:S06]  /*0020*/  LDCU UR4, c[0x0][0x360] ;  /* 0x00006c00ff0477ac */ /* 0x000e6c0008000800 */
[----:B------:R-:W2:Y:S01]  /*0030*/  S2UR UR5, SR_CTAID.X ;  /* 0x00000000000579c3 */ /* 0x000ea20000002500 */
[----:B------:R-:W0:Y:S01]  /*0040*/  S2R R2, SR_TID.Y ;  /* 0x0000000000027919 */ /* 0x000e220000002200 */
[----:B------:R-:W3:Y:S01]  /*0050*/  LDCU UR6, c[0x0][0x364] ;  /* 0x00006c80ff0677ac */ /* 0x000ee20008000800 */
[----:B------:R-:W2:Y:S01]  /*0060*/  S2R R5, SR_CTAID.Y ;  /* 0x0000000000057919 */ /* 0x000ea20000002600 */
[----:B------:R-:W4:Y:S04]  /*0070*/  LDCU UR7, c[0x0][0x390] ;  /* 0x00007200ff0777ac */ /* 0x000f280008000800 */
[----:B------:R-:W3:Y:S02]  /*0080*/  LDC R0, c[0x0][0x370] ;  /* 0x0000dc00ff007b82 */ /* 0x000ee40000000800 */
[----:B---3--:R-:W-:-:S02]  /*0090*/  IMAD R0, R0, UR6, RZ ;  /* 0x0000000600007c24 */ /* 0x008fc4000f8e02ff */
[----:B0-----:R-:W-:Y:S02]  /*00a0*/  IMAD.IADD R3, R3, 0x1, R2 ;  /* 0x0000000103037824 */ /* 0x001fe400078e0202 */
[----:B--2---:R-:W-:-:S04]  /*00b0*/  IMAD R0, R0, R5, UR5 ;  /* 0x0000000500007e24 */ /* 0x004fc8000f8e0205 */
[----:B-1----:R-:W-:-:S05]  /*00c0*/  IMAD R0, R0, UR4, R3 ;  /* 0x0000000400007c24 */ /* 0x002fca000f8e0203 */
[----:B----4-:R-:W-:-:S13]  /*00d0*/  ISETP.GE.AND P0, PT, R0, UR7, PT ;  /* 0x0000000700007c0c */ /* 0x010fda000bf06270 */
[----:B------:R-:W-:Y:S05]  /*00e0*/  @P0 EXIT ;  /* 0x000000000000094d */ /* 0x000fea0003800000 */
[----:B------:R-:W0:Y:S01]  /*00f0*/  LDC R3, c[0x0][0x3a0] ;  /* 0x0000e800ff037b82 */ /* 0x000e220000000800 */
[----:B------:R-:W-:Y:S01]  /*0100*/  IABS R10, R0 ;  /* 0x00000000000a7213 */ /* 0x000fe20000000000 */
[----:B------:R-:W1:Y:S06]  /*0110*/  LDCU.64 UR4, c[0x0][0x358] ;  /* 0x00006b00ff0477ac */ /* 0x000e6c0008000a00 */
[----:B------:R-:W2:Y:S01]  /*0120*/  LDC R4, c[0x0][0x39c] ;  /* 0x0000e700ff047b82 */ /* 0x000ea20000000800 */
[----:B0-----:R-:W-:-:S04]  /*0130*/  IABS R2, R3 ;  /* 0x0000000300027213 */ /* 0x001fc80000000000 */
[----:B------:R-:W0:Y:S08]  /*0140*/  I2F.RP R5, R2 ;  /* 0x0000000200057306 */ /* 0x000e300000209400 */
[----:B0-----:R-:W0:Y:S02]  /*0150*/  MUFU.RCP R5, R5 ;  /* 0x0000000500057308 */ /* 0x001e240000001000 */
[----:B0-----:R-:W-:Y:S01]  /*0160*/  VIADD R6, R5, 0xffffffe ;  /* 0x0ffffffe05067836 */ /* 0x001fe20000000000 */
[----:B--2---:R-:W-:-:S05]  /*0170*/  IABS R5, R4 ;  /* 0x0000000400057213 */ /* 0x004fca0000000000 */
[----:B------:R0:W2:Y:S08]  /*0180*/  F2I.FTZ.U32.TRUNC.NTZ R7, R6 ;  /* 0x0000000600077305 */ /* 0x0000b0000021f000 */
[----:B------:R-:W3:Y:S01]  /*0190*/  I2F.RP R8, R5 ;  /* 0x0000000500087306 */ /* 0x000ee20000209400 */
[----:B0-----:R-:W-:Y:S01]  /*01a0*/  IMAD.MOV.U32 R6, RZ, RZ, RZ ;  /* 0x000000ffff067224 */ /* 0x001fe200078e00ff */
[----:B--2---:R-:W-:-:S05]  /*01b0*/  IADD3 R9, PT, PT, RZ, -R7, RZ ;  /* 0x80000007ff097210 */ /* 0x004fca0007ffe0ff */
[----:B------:R-:W-:Y:S01]  /*01c0*/  IMAD R9, R9, R2, RZ ;  /* 0x0000000209097224 */ /* 0x000fe200078e02ff */
[----:B---3--:R-:W0:Y:S03]  /*01d0*/  MUFU.RCP R8, R8 ;  /* 0x0000000800087308 */ /* 0x008e260000001000 */
[----:B------:R-:W-:Y:S02]  /*01e0*/  IMAD.HI.U32 R7, R7, R9, R6 ;  /* 0x0000000907077227 */ /* 0x000fe400078e0006 */
[----:B------:R-:W2:Y:S04]  /*01f0*/  LDC R6, c[0x0][0x394] ;  /* 0x0000e500ff067b82 */ /* 0x000ea80000000800 */
[----:B------:R-:W-:-:S04]  /*0200*/  IMAD.HI.U32 R9, R7, R10, RZ ;  /* 0x0000000a07097227 */ /* 0x000fc800078e00ff */
[----:B------:R-:W-:-:S04]  /*0210*/  IMAD.MOV R7, RZ, RZ, -R9 ;  /* 0x000000ffff077224 */ /* 0x000fc800078e0a09 */
[----:B------:R-:W-:Y:S02]  /*0220*/  IMAD R7, R2, R7, R10 ;  /* 0x0000000702077224 */ /* 0x000fe400078e020a */
[----:B0-----:R-:W-:-:S03]  /*0230*/  VIADD R10, R8, 0xffffffe ;  /* 0x0ffffffe080a7836 */ /* 0x001fc60000000000 */
[----:B------:R-:W-:Y:S01]  /*0240*/  ISETP.GT.U32.AND P1, PT, R2, R7, PT ;  /* 0x000000070200720c */ /* 0x000fe20003f24070 */
[----:B------:R0:W3:Y:S01]  /*0250*/  F2I.FTZ.U32.TRUNC.NTZ R11, R10 ;  /* 0x0000000a000b7305 */ /* 0x0000e2000021f000 */
[----:B--2---:R-:W-:Y:S01]  /*0260*/  IABS R12, R6 ;  /* 0x00000006000c7213 */ /* 0x004fe20000000000 */
[----:B0-----:R-:W-:-:S10]  /*0270*/  HFMA2 R10, -RZ, RZ, 0, 0 ;  /* 0x00000000ff0a7431 */ /* 0x001fd400000001ff */
[-C--:B------:R-:W-:Y:S01]  /*0280*/  @!P1 IADD3 R7, PT, PT, R7, -R2.reuse, RZ ;  /* 0x8000000207079210 */ /* 0x080fe20007ffe0ff */
[----:B------:R-:W-:Y:S01]  /*0290*/  @!P1 VIADD R9, R9, 0x1 ;  /* 0x0000000109099836 */ /* 0x000fe20000000000 */
[----:B------:R-:W-:Y:S01]  /*02a0*/  ISETP.NE.AND P1, PT, R3, RZ, PT ;  /* 0x000000ff0300720c */ /* 0x000fe20003f25270 */
[----:B---3--:R-:W-:Y:S01]  /*02b0*/  IMAD.MOV R8, RZ, RZ, -R11 ;  /* 0x000000ffff087224 */ /* 0x008fe200078e0a0b */
[----:B------:R-:W-:Y:S02]  /*02c0*/  ISETP.GE.U32.AND P0, PT, R7, R2, PT ;  /* 0x000000020700720c */ /* 0x000fe40003f06070 */
[----:B------:R-:W-:-:S04]  /*02d0*/  LOP3.LUT R7, R0, R3, RZ, 0x3c, !PT ;  /* 0x0000000300077212 */ /* 0x000fc800078e3cff */
[----:B------:R-:W-:Y:S01]  /*02e0*/  ISETP.GE.AND P2, PT, R7, RZ, PT ;  /* 0x000000ff0700720c */ /* 0x000fe20003f46270 */
[----:B------:R-:W-:-:S04]  /*02f0*/  IMAD R7, R8, R5, RZ ;  /* 0x0000000508077224 */ /* 0x000fc800078e02ff */
[----:B------:R-:W-:Y:S02]  /*0300*/  IMAD.HI.U32 R10, R11, R7, R10 ;  /* 0x000000070b0a7227 */ /* 0x000fe400078e000a */
[----:B------:R-:W-:-:S06]  /*0310*/  @P0 IADD3 R9, PT, PT, R9, 0x1, RZ ;  /* 0x0000000109090810 */ /* 0x000fcc0007ffe0ff */
[----:B------:R-:W-:Y:S01]  /*0320*/  @!P2 IMAD.MOV R9, RZ, RZ, -R9 ;  /* 0x000000ffff09a224 */ /* 0x000fe200078e0a09 */
[----:B------:R-:W-:-:S04]  /*0330*/  @!P1 LOP3.LUT R9, RZ, R3, RZ, 0x33, !PT ;  /* 0x00000003ff099212 */ /* 0x000fc800078e33ff */
[----:B------:R-:W-:-:S05]  /*0340*/  IABS R8, R9 ;  /* 0x0000000900087213 */ /* 0x000fca0000000000 */
[----:B------:R-:W-:Y:S02]  /*0350*/  IMAD.MOV.U32 R11, RZ, RZ, R8 ;  /* 0x000000ffff0b7224 */ /* 0x000fe400078e0008 */
[----:B------:R-:W-:Y:S02]  /*0360*/  IMAD.MOV.U32 R8, RZ, RZ, R12 ;  /* 0x000000ffff087224 */ /* 0x000fe400078e000c */
[----:B------:R-:W-:Y:S02]  /*0370*/  IMAD.HI.U32 R7, R10, R11, RZ ;  /* 0x0000000b0a077227 */ /* 0x000fe400078e00ff */
[----:B------:R-:W0:Y:S03]  /*0380*/  I2F.RP R12, R8 ;  /* 0x00000008000c7306 */ /* 0x000e260000209400 */
[----:B------:R-:W-:-:S05]  /*0390*/  IADD3 R10, PT, PT, -R7, RZ, RZ ;  /* 0x000000ff070a7210 */ /* 0x000fca0007ffe1ff */
[----:B------:R-:W-:-:S05]  /*03a0*/  IMAD R10, R5, R10, R11 ;  /* 0x0000000a050a7224 */ /* 0x000fca00078e020b */
[----:B------:R-:W-:Y:S01]  /*03b0*/  ISETP.GT.U32.AND P1, PT, R5, R10, PT ;  /* 0x0000000a0500720c */ /* 0x000fe20003f24070 */
[----:B0-----:R-:W0:-:S12]  /*03c0*/  MUFU.RCP R12, R12 ;  /* 0x0000000c000c7308 */ /* 0x001e180000001000 */
[----:B------:R-:W-:Y:S01]  /*03d0*/  @!P1 IMAD.IADD R10, R10, 0x1, -R5 ;  /* 0x000000010a0a9824 */ /* 0x000fe200078e0a05 */
[----:B------:R-:W-:Y:S02]  /*03e0*/  @!P1 IADD3 R7, PT, PT, R7, 0x1, RZ ;  /* 0x0000000107079810 */ /* 0x000fe40007ffe0ff */
[----:B------:R-:W-:Y:S02]  /*03f0*/  ISETP.NE.AND P1, PT, R4, RZ, PT ;  /* 0x000000ff0400720c */ /* 0x000fe40003f25270 */
[----:B------:R-:W-:Y:S01]  /*0400*/  ISETP.GE.U32.AND P0, PT, R10, R5, PT ;  /* 0x000000050a00720c */ /* 0x000fe20003f06070 */
[----:B0-----:R-:W-:Y:S01]  /*0410*/  VIADD R11, R12, 0xffffffe ;  /* 0x0ffffffe0c0b7836 */ /* 0x001fe20000000000 */
[----:B------:R-:W-:-:S04]  /*0420*/  LOP3.LUT R10, R9, R4, RZ, 0x3c, !PT ;  /* 0x00000004090a7212 */ /* 0x000fc800078e3cff */
[----:B------:R-:W-:Y:S01]  /*0430*/  ISETP.GE.AND P2, PT, R10, RZ, PT ;  /* 0x000000ff0a00720c */ /* 0x000fe20003f46270 */
[----:B------:R-:W0:Y:S01]  /*0440*/  F2I.FTZ.U32.TRUNC.NTZ R11, R11 ;  /* 0x0000000b000b7305 */ /* 0x000e22000021f000 */
[----:B------:R-:W-:-:S05]  /*0450*/  IMAD.MOV.U32 R10, RZ, RZ, RZ ;  /* 0x000000ffff0a7224 */ /* 0x000fca00078e00ff */
[----:B------:R-:W-:-:S06]  /*0460*/  @P0 VIADD R7, R7, 0x1 ;  /* 0x0000000107070836 */ /* 0x000fcc0000000000 */
[----:B------:R-:W-:Y:S01]  /*0470*/  @!P2 IMAD.MOV R7, RZ, RZ, -R7 ;  /* 0x000000ffff07a224 */ /* 0x000fe200078e0a07 */
[----:B------:R-:W-:Y:S02]  /*0480*/  @!P1 LOP3.LUT R7, RZ, R4, RZ, 0x33, !PT ;  /* 0x00000004ff079212 */ /* 0x000fe400078e33ff */
[----:B0-----:R-:W-:-:S03]  /*0490*/  IADD3 R15, PT, PT, RZ, -R11, RZ ;  /* 0x8000000bff0f7210 */ /* 0x001fc60007ffe0ff */
[----:B------:R-:W-:Y:S02]  /*04a0*/  IMAD.MOV R13, RZ, RZ, -R7 ;  /* 0x000000ffff0d7224 */ /* 0x000fe400078e0a07 */
[----:B------:R-:W-:Y:S02]  /*04b0*/  IMAD R15, R15, R8, RZ ;  /* 0x000000080f0f7224 */ /* 0x000fe400078e02ff */
[C---:B------:R-:W-:Y:S01]  /*04c0*/  IMAD R13, R4.reuse, R13, R9 ;  /* 0x0000000d040d7224 */ /* 0x040fe200078e0209 */
[----:B------:R-:W-:Y:S01]  /*04d0*/  IADD3 R9, PT, PT, -R9, RZ, RZ ;  /* 0x000000ff09097210 */ /* 0x000fe20007ffe1ff */
[----:B------:R-:W-:Y:S01]  /*04e0*/  IMAD.HI.U32 R12, R11, R15, R10 ;  /* 0x0000000f0b0c7227 */ /* 0x000fe200078e000a */
[-C--:B------:R-:W-:Y:S02]  /*04f0*/  LOP3.LUT R4, R4, R6.reuse, RZ, 0x3c, !PT ;  /* 0x0000000604047212 */ /* 0x080fe400078e3cff */
[----:B------:R-:W-:Y:S01]  /*0500*/  IABS R17, R13 ;  /* 0x0000000d00117213 */ /* 0x000fe20000000000 */
[----:B------:R-:W-:Y:S01]  /*0510*/  IMAD R23, R3, R9, R0 ;  /* 0x0000000903177224 */ /* 0x000fe200078e0200 */
[-C--:B------:R-:W-:Y:S01]  /*0520*/  LOP3.LUT R13, R13, R6.reuse, RZ, 0x3c, !PT ;  /* 0x000000060d0d7212 */ /* 0x080fe200078e3cff */
[----:B------:R-:W-:Y:S01]  /*0530*/  IMAD.HI.U32 R11, R12, R5, RZ ;  /* 0x000000050c0b7227 */ /* 0x000fe200078e00ff */
[----:B------:R-:W-:-:S02]  /*0540*/  LOP3.LUT R3, R3, R6, RZ, 0x3c, !PT ;  /* 0x0000000603037212 */ /* 0x000fc400078e3cff */
[----:B------:R-:W-:Y:S01]  /*0550*/  IABS R15, R23 ;  /* 0x00000017000f7213 */ /* 0x000fe20000000000 */
[----:B------:R-:W-:-:S04]  /*0560*/  IMAD.HI.U32 R10, R12, R17, RZ ;  /* 0x000000110c0a7227 */ /* 0x000fc800078e00ff */
[----:B------:R-:W-:Y:S02]  /*0570*/  IMAD.MOV R19, RZ, RZ, -R11 ;  /* 0x000000ffff137224 */ /* 0x000fe400078e0a0b */
[----:B------:R-:W-:Y:S02]  /*0580*/  IMAD.MOV R14, RZ, RZ, -R10 ;  /* 0x000000ffff0e7224 */ /* 0x000fe400078e0a0a */
[C---:B------:R-:W-:Y:S02]  /*0590*/  IMAD R19, R8.reuse, R19, R5 ;  /* 0x0000001308137224 */ /* 0x040fe400078e0205 */
[----:B------:R-:W-:Y:S02]  /*05a0*/  IMAD R17, R8, R14, R17 ;  /* 0x0000000e08117224 */ /* 0x000fe400078e0211 */
[----:B------:R-:W-:Y:S01]  /*05b0*/  IMAD.HI.U32 R9, R12, R2, RZ ;  /* 0x000000020c097227 */ /* 0x000fe200078e00ff */
[C---:B------:R-:W-:Y:S02]  /*05c0*/  ISETP.GT.U32.AND P2, PT, R8.reuse, R19, PT ;  /* 0x000000130800720c */ /* 0x040fe40003f44070 */
[----:B------:R-:W-:Y:S01]  /*05d0*/  ISETP.GT.U32.AND P6, PT, R8, R17, PT ;  /* 0x000000110800720c */ /* 0x000fe20003fc4070 */
[----:B------:R-:W-:Y:S01]  /*05e0*/  IMAD.HI.U32 R5, R12, R15, RZ ;  /* 0x0000000f0c057227 */ /* 0x000fe200078e00ff */
[----:B------:R-:W-:-:S03]  /*05f0*/  IADD3 R21, PT, PT, -R9, RZ, RZ ;  /* 0x000000ff09157210 */ /* 0x000fc60007ffe1ff */
[----:B------:R-:W-:Y:S02]  /*0600*/  IMAD.MOV R12, RZ, RZ, -R5 ;  /* 0x000000ffff0c7224 */ /* 0x000fe400078e0a05 */
[C---:B------:R-:W-:Y:S01]  /*0610*/  IMAD R21, R8.reuse, R21, R2 ;  /* 0x0000001508157224 */ /* 0x040fe200078e0202 */
[----:B------:R-:W-:Y:S01]  /*0620*/  LOP3.LUT R2, R23, R6, RZ, 0x3c, !PT ;  /* 0x0000000617027212 */ /* 0x000fe200078e3cff */
[C---:B------:R-:W-:Y:S02]  /*0630*/  IMAD R15, R8.reuse, R12, R15 ;  /* 0x0000000c080f7224 */ /* 0x040fe400078e020f */
[----:B------:R-:W-:Y:S01]  /*0640*/  @!P2 IMAD.IADD R19, R19, 0x1, -R8 ;  /* 0x000000011313a824 */ /* 0x000fe200078e0a08 */
[C---:B------:R-:W-:Y:S01]  /*0650*/  ISETP.GT.U32.AND P0, PT, R8.reuse, R21, PT ;  /* 0x000000150800720c */ /* 0x040fe20003f04070 */
[----:B------:R-:W-:Y:S01]  /*0660*/  @!P2 VIADD R11, R11, 0x1 ;  /* 0x000000010b0ba836 */ /* 0x000fe20000000000 */
[----:B------:R-:W-:Y:S02]  /*0670*/  @!P6 IADD3 R17, PT, PT, R17, -R8, RZ ;  /* 0x800000081111e210 */ /* 0x000fe40007ffe0ff */
[----:B------:R-:W-:-:S02]  /*0680*/  ISETP.GT.U32.AND P5, PT, R8, R15, PT ;  /* 0x0000000f0800720c */ /* 0x000fc40003fa4070 */
[-C--:B------:R-:W-:Y:S02]  /*0690*/  ISETP.GE.U32.AND P4, PT, R19, R8.reuse, PT ;  /* 0x000000081300720c */ /* 0x080fe40003f86070 */
[-C--:B------:R-:W-:Y:S02]  /*06a0*/  ISETP.GE.U32.AND P1, PT, R17, R8.reuse, PT ;  /* 0x000000081100720c */ /* 0x080fe40003f26070 */
[----:B------:R-:W-:Y:S02]  /*06b0*/  @!P6 IADD3 R10, PT, PT, R10, 0x1, RZ ;  /* 0x000000010a0ae810 */ /* 0x000fe40007ffe0ff */
[----:B------:R-:W-:Y:S01]  /*06c0*/  ISETP.GE.AND P2, PT, R4, RZ, PT ;  /* 0x000000ff0400720c */ /* 0x000fe20003f46270 */
[----:B------:R-:W-:Y:S01]  /*06d0*/  @!P0 IMAD.IADD R21, R21, 0x1, -R8 ;  /* 0x0000000115158824 */ /* 0x000fe200078e0a08 */
[----:B------:R-:W-:Y:S02]  /*06e0*/  ISETP.GE.AND P6, PT, R3, RZ, PT ;  /* 0x000000ff0300720c */ /* 0x000fe40003fc6270 */
[----:B------:R-:W-:Y:S01]  /*06f0*/  @!P0 IADD3 R9, PT, PT, R9, 0x1, RZ ;  /* 0x0000000109098810 */ /* 0x000fe20007ffe0ff */
[----:B------:R-:W-:Y:S01]  /*0700*/  @!P5 VIADD R5, R5, 0x1 ;  /* 0x000000010505d836 */ /* 0x000fe20000000000 */
[-C--:B------:R-:W-:Y:S01]  /*0710*/  @!P5 IADD3 R15, PT, PT, R15, -R8.reuse, RZ ;  /* 0x800000080f0fd210 */ /* 0x080fe20007ffe0ff */
[----:B------:R-:W-:Y:S01]  /*0720*/  @P4 VIADD R11, R11, 0x1 ;  /* 0x000000010b0b4836 */ /* 0x000fe20000000000 */
[-C--:B------:R-:W-:Y:S01]  /*0730*/  ISETP.GE.U32.AND P3, PT, R21, R8.reuse, PT ;  /* 0x000000081500720c */ /* 0x080fe20003f66070 */
[----:B------:R-:W-:Y:S01]  /*0740*/  @P1 VIADD R10, R10, 0x1 ;  /* 0x000000010a0a1836 */ /* 0x000fe20000000000 */
[----:B------:R-:W-:-:S02]  /*0750*/  ISETP.GE.U32.AND P4, PT, R15, R8, PT ;  /* 0x000000080f00720c */ /* 0x000fc40003f86070 */
[----:B------:R-:W-:Y:S01]  /*0760*/  ISETP.GE.AND P1, PT, R13, RZ, PT ;  /* 0x000000ff0d00720c */ /* 0x000fe20003f26270 */
[----:B------:R-:W-:Y:S01]  /*0770*/  @!P2 IMAD.MOV R11, RZ, RZ, -R11 ;  /* 0x000000ffff0ba224 */ /* 0x000fe200078e0a0b */
[----:B------:R-:W-:Y:S02]  /*0780*/  ISETP.GE.AND P5, PT, R2, RZ, PT ;  /* 0x000000ff0200720c */ /* 0x000fe40003fa6270 */
[----:B------:R-:W0:Y:S01]  /*0790*/  LDC.64 R2, c[0x0][0x380] ;  /* 0x0000e000ff027b82 */ /* 0x000e220000000a00 */
[----:B------:R-:W-:Y:S02]  /*07a0*/  ISETP.NE.AND P0, PT, R6, RZ, PT ;  /* 0x000000ff0600720c */ /* 0x000fe40003f05270 */
[----:B------:R-:W-:Y:S02]  /*07b0*/  LOP3.LUT R6, RZ, R6, RZ, 0x33, !PT ;  /* 0x00000006ff067212 */ /* 0x000fe400078e33ff */
[----:B------:R-:W-:Y:S02]  /*07c0*/  @P3 VIADD R9, R9, 0x1 ;  /* 0x0000000109093836 */ /* 0x000fe40000000000 */
[----:B------:R-:W-:-:S02]  /*07d0*/  @P4 IADD3 R5, PT, PT, R5, 0x1, RZ ;  /* 0x0000000105054810 */ /* 0x000fc40007ffe0ff */
[----:B------:R-:W-:Y:S01]  /*07e0*/  @!P1 IADD3 R10, PT, PT, -R10, RZ, RZ ;  /* 0x000000ff0a0a9210 */ /* 0x000fe20007ffe1ff */
[----:B------:R-:W-:Y:S01]  /*07f0*/  @!P6 IMAD.MOV R9, RZ, RZ, -R9 ;  /* 0x000000ffff09e224 */ /* 0x000fe200078e0a09 */
[C---:B------:R-:W-:Y:S02]  /*0800*/  SEL R11, R6.reuse, R11, !P0 ;  /* 0x0000000b060b7207 */ /* 0x040fe40004000000 */
[----:B------:R-:W-:Y:S02]  /*0810*/  @!P5 IADD3 R5, PT, PT, -R5, RZ, RZ ;  /* 0x000000ff0505d210 */ /* 0x000fe40007ffe1ff */
[C---:B------:R-:W-:Y:S02]  /*0820*/  SEL R4, R6.reuse, R10, !P0 ;  /* 0x0000000a06047207 */ /* 0x040fe40004000000 */
[C---:B------:R-:W-:Y:S02]  /*0830*/  SEL R9, R6.reuse, R9, !P0 ;  /* 0x0000000906097207 */ /* 0x040fe40004000000 */
[----:B------:R-:W-:Y:S01]  /*0840*/  SEL R5, R6, R5, !P0 ;  /* 0x0000000506057207 */ /* 0x000fe20004000000 */
[----:B------:R-:W-:-:S04]  /*0850*/  IMAD R4, R7, R11, R4 ;  /* 0x0000000b07047224 */ /* 0x000fc800078e0204 */
[----:B------:R-:W-:Y:S02]  /*0860*/  IMAD R9, R9, R4, R5 ;  /* 0x0000000409097224 */ /* 0x000fe400078e0205 */
[----:B------:R-:W2:Y:S02]  /*0870*/  LDC.64 R4, c[0x0][0x388] ;  /* 0x0000e200ff047b82 */ /* 0x000ea40000000a00 */
[----:B0-----:R-:W-:-:S06]  /*0880*/  IMAD.WIDE R2, R9, 0x4, R2 ;  /* 0x0000000409027825 */ /* 0x001fcc00078e0202 */
[----:B-1----:R-:W3:Y:S01]  /*0890*/  LDG.E R3, desc[UR4][R2.64] ;  /* 0x0000000402037981 */ /* 0x002ee2000c1e1900 */
[----:B--2---:R-:W-:-:S05]  /*08a0*/  IMAD.WIDE R4, R0, 0x4, R4 ;  /* 0x0000000400047825 */ /* 0x004fca00078e0204 */
[----:B---3--:R-:W-:Y:S01]  /*08b0*/  STG.E desc[UR4][R4.64], R3 ;  /* 0x0000000304007986 */ /* 0x008fe2000c101904 */
[----:B------:R-:W-:Y:S05]  /*08c0*/  EXIT ;  /* 0x000000000000794d */ /* 0x000fea0003800000 */
.L_x_7:
        /* <DEDUP_REMOVED lines=11> */
.L_x_9:


//--------------------- .nv.shared.reserved.0     --------------------------
	.section	.nv.shared.reserved.0,"aw",@nobits
	.weak		__nv_reservedSMEM_offset_0_alias
	.size		__nv_reservedSMEM_offset_0_alias, 0, 64
	.other		__nv_reservedSMEM_offset_0_alias,@"STO_CUDA_RESERVED_SHARED STV_DEFAULT"
__nv_reservedSMEM_offset_0_alias:
	.zero		0
	.zero		64


//--------------------- .nv.constant0.downscale   --------------------------
	.section	.nv.constant0.downscale,"a",@progbits
	.sectionflags	@""
	.align	4
.nv.constant0.downscale:
	.zero		932


//--------------------- .nv.constant0.upscale     --------------------------
	.section	.nv.constant0.upscale,"a",@progbits
	.sectionflags	@""
	.align	4
.nv.constant0.upscale:
	.zero		932


//--------------------- SYMBOLS --------------------------

	.type		.nv.reservedSmem.offset0,@object
	.size		.nv.reservedSmem.offset0,0x4
